// auto-generated by cutlass_sweep.gemm — config: {"arch": "sm_90", "cluster_m": 1, "cluster_n": 1, "dtype": "fp16", "dtype_b": "fp16", "layout": "nt", "stages": 0, "tile_k": 16, "tile_m": 64, "tile_n": 176}
#include "cutlass/cutlass.h"
#include "cutlass/gemm/collective/collective_builder.hpp"
#include "cutlass/gemm/device/gemm_universal_adapter.h"
#include "cutlass/gemm/kernel/gemm_universal.hpp"
#include "cutlass/epilogue/collective/collective_builder.hpp"

using ElemA = cutlass::half_t;
using ElemB = cutlass::half_t;
using ElemCD = cutlass::half_t;
using Acc  = float;
using TileShape    = cute::Shape<cute::_64, cute::_176, cute::_16>;
using ClusterShape = cute::Shape<cute::_1, cute::_1, cute::_1>;

using CollectiveEpilogue = typename cutlass::epilogue::collective::CollectiveBuilder<
    cutlass::arch::Sm90, cutlass::arch::OpClassTensorOp,
    TileShape, ClusterShape,
    cutlass::epilogue::collective::EpilogueTileAuto,
    Acc, Acc,
    ElemCD, cutlass::layout::RowMajor, 128 / cutlass::sizeof_bits<ElemCD>::value,
    ElemCD, cutlass::layout::RowMajor, 128 / cutlass::sizeof_bits<ElemCD>::value,
    cutlass::epilogue::collective::EpilogueScheduleAuto
  >::CollectiveOp;

using CollectiveMainloop = typename cutlass::gemm::collective::CollectiveBuilder<
    cutlass::arch::Sm90, cutlass::arch::OpClassTensorOp,
    ElemA, cutlass::layout::RowMajor, 128 / cutlass::sizeof_bits<ElemA>::value,
    ElemB, cutlass::layout::ColumnMajor, 128 / cutlass::sizeof_bits<ElemB>::value,
    Acc,
    TileShape, ClusterShape,
    cutlass::gemm::collective::StageCountAutoCarveout<static_cast<int>(sizeof(typename CollectiveEpilogue::SharedStorage))>,
    cutlass::gemm::collective::KernelScheduleAuto
  >::CollectiveOp;

using GemmKernel = cutlass::gemm::kernel::GemmUniversal<
    cute::Shape<int,int,int,int>,
    CollectiveMainloop,
    CollectiveEpilogue
>;
using Gemm = cutlass::gemm::device::GemmUniversalAdapter<GemmKernel>;

// Force the device kernel symbol into the cubin without needing a host main.
auto* _anchor = &cutlass::device_kernel<GemmKernel>;


// ===== COMPILED SASS (sm_90a) =====

	.target	sm_90a

	.elftype	@"ET_EXEC"


//--------------------- .note.nv.tkinfo           --------------------------
	.section	.note.nv.tkinfo,"",@"SHT_NOTE"
	.sectionflags	@"SHF_NOTE_NV_TKINFO"
	.tkinfo
        /*0018*/ 	.word	0x00000002
        /*0030*/ 	.string	""
        /*0030*/ 	.string	"ptxas"
        /*0030*/ 	.string	"Cuda compilation tools, release 13.0, V13.0.88"
        /*0030*/ 	.string	"Build cuda_13.0.r13.0/compiler.36424714_0"
        /*0030*/ 	.string	"-arch sm_90a -m 64 "



//--------------------- .note.nv.cuinfo           --------------------------
	.section	.note.nv.cuinfo,"",@"SHT_NOTE"
	.sectionflags	@"SHF_NOTE_NV_CUINFO"
        /*0018*/ 	.short	0x0002
        /*001a*/ 	.short	0x005a
        /*001c*/ 	.short	0x0082
	.zero		2


//--------------------- .nv.info                  --------------------------
	.section	.nv.info,"",@"SHT_CUDA_INFO"
	.align	4


	//----- nvinfo : EIATTR_REGCOUNT
	.align		4
        /*0000*/ 	.byte	0x04, 0x2f
        /*0002*/ 	.short	(.L_15 - .L_14)
	.align		4
.L_14:
        /*0004*/ 	.word	index@(_ZN7cutlass13device_kernelINS_4gemm6kernel13GemmUniversalIN4cute5tupleIJiiiiEEENS1_10collective13CollectiveMmaINS1_34MainloopSm90TmaGmmaWarpSpecializedILi30ENS5_IJNS4_1CILi1EEESB_SB_EEENS1_32KernelTmaWarpSpecializedPingpongEEENS5_IJNSA_ILi64EEENSA_ILi176EEENSA_ILi16EEEEEENS_6half_tENS5_IJlSB_lEEESJ_SK_NS4_8TiledMMAINS4_8MMA_AtomIJNS4_4SM904GMMA25MMA_64x16x16_F32F16F16_SSILNSO_5MajorE0ELSQ_0ELNSO_7ScaleInE1ELSR_1EEEEEENS4_6LayoutISC_NS5_IJNSA_ILi0EEESV_SV_EEEEENS5_IJNS4_10UnderscoreESY_SY_EEEEENS4_13SM90_TMA_LOADENS4_14ComposedLayoutINS4_7SwizzleILi1ELi4ELi3EEENS4_18smem_ptr_flag_bitsILi16EEENSU_INS5_IJNSA_ILi8EEESH_EEENS5_IJSH_SB_EEEEEEEvNS4_8identityES11_S1B_vS1C_EENS_8epilogue10collective6detail29Sm90TmaWarpSpecializedAdapterINS1F_15DefaultEpilogueISJ_SK_SK_NS1E_6thread17LinearCombinationISJ_Li1EffLNS1J_9ScaleType4KindE0ELNS_15FloatRoundStyleE2ESJ_EENS1_15EpilogueDefaultEEEEEvvEEEEvNT_6ParamsE)
        /*0008*/ 	.word	0x000000a8


	//----- nvinfo : EIATTR_FRAME_SIZE
	.align		4
.L_15:
        /*000c*/ 	.byte	0x04, 0x11
        /*000e*/ 	.short	(.L_17 - .L_16)
	.align		4
.L_16:
        /*0010*/ 	.word	index@(_ZN7cutlass13device_kernelINS_4gemm6kernel13GemmUniversalIN4cute5tupleIJiiiiEEENS1_10collective13CollectiveMmaINS1_34MainloopSm90TmaGmmaWarpSpecializedILi30ENS5_IJNS4_1CILi1EEESB_SB_EEENS1_32KernelTmaWarpSpecializedPingpongEEENS5_IJNSA_ILi64EEENSA_ILi176EEENSA_ILi16EEEEEENS_6half_tENS5_IJlSB_lEEESJ_SK_NS4_8TiledMMAINS4_8MMA_AtomIJNS4_4SM904GMMA25MMA_64x16x16_F32F16F16_SSILNSO_5MajorE0ELSQ_0ELNSO_7ScaleInE1ELSR_1EEEEEENS4_6LayoutISC_NS5_IJNSA_ILi0EEESV_SV_EEEEENS5_IJNS4_10UnderscoreESY_SY_EEEEENS4_13SM90_TMA_LOADENS4_14ComposedLayoutINS4_7SwizzleILi1ELi4ELi3EEENS4_18smem_ptr_flag_bitsILi16EEENSU_INS5_IJNSA_ILi8EEESH_EEENS5_IJSH_SB_EEEEEEEvNS4_8identityES11_S1B_vS1C_EENS_8epilogue10collective6detail29Sm90TmaWarpSpecializedAdapterINS1F_15DefaultEpilogueISJ_SK_SK_NS1E_6thread17LinearCombinationISJ_Li1EffLNS1J_9ScaleType4KindE0ELNS_15FloatRoundStyleE2ESJ_EENS1_15EpilogueDefaultEEEEEvvEEEEvNT_6ParamsE)
        /*0014*/ 	.word	0x00000008


	//----- nvinfo : EIATTR_MIN_STACK_SIZE
	.align		4
.L_17:
        /*0018*/ 	.byte	0x04, 0x12
        /*001a*/ 	.short	(.L_19 - .L_18)
	.align		4
.L_18:
        /*001c*/ 	.word	index@(_ZN7cutlass13device_kernelINS_4gemm6kernel13GemmUniversalIN4cute5tupleIJiiiiEEENS1_10collective13CollectiveMmaINS1_34MainloopSm90TmaGmmaWarpSpecializedILi30ENS5_IJNS4_1CILi1EEESB_SB_EEENS1_32KernelTmaWarpSpecializedPingpongEEENS5_IJNSA_ILi64EEENSA_ILi176EEENSA_ILi16EEEEEENS_6half_tENS5_IJlSB_lEEESJ_SK_NS4_8TiledMMAINS4_8MMA_AtomIJNS4_4SM904GMMA25MMA_64x16x16_F32F16F16_SSILNSO_5MajorE0ELSQ_0ELNSO_7ScaleInE1ELSR_1EEEEEENS4_6LayoutISC_NS5_IJNSA_ILi0EEESV_SV_EEEEENS5_IJNS4_10UnderscoreESY_SY_EEEEENS4_13SM90_TMA_LOADENS4_14ComposedLayoutINS4_7SwizzleILi1ELi4ELi3EEENS4_18smem_ptr_flag_bitsILi16EEENSU_INS5_IJNSA_ILi8EEESH_EEENS5_IJSH_SB_EEEEEEEvNS4_8identityES11_S1B_vS1C_EENS_8epilogue10collective6detail29Sm90TmaWarpSpecializedAdapterINS1F_15DefaultEpilogueISJ_SK_SK_NS1E_6thread17LinearCombinationISJ_Li1EffLNS1J_9ScaleType4KindE0ELNS_15FloatRoundStyleE2ESJ_EENS1_15EpilogueDefaultEEEEEvvEEEEvNT_6ParamsE)
        /*0020*/ 	.word	0x00000008
.L_19:


//--------------------- .nv.compat                --------------------------
	.section	.nv.compat,"",@"SHT_CUDA_COMPAT_INFO"
	.align	4
        /*0000*/ 	.byte	0x02, 0x09, 0x01, 0x00, 0x02, 0x02, 0x04, 0x00, 0x02, 0x05, 0x05, 0x00, 0x03, 0x07, 0x01, 0x01
        /*0010*/ 	.byte	0x02, 0x03, 0x01, 0x00, 0x02, 0x06, 0x01, 0x00, 0x04, 0x0b, 0x08, 0x00, 0x00, 0x00, 0x00, 0x00
        /*0020*/ 	.byte	0x00, 0x00, 0x00, 0x00


//--------------------- .nv.info._ZN7cutlass13device_kernelINS_4gemm6kernel13GemmUniversalIN4cute5tupleIJiiiiEEENS1_10collective13CollectiveMmaINS1_34MainloopSm90TmaGmmaWarpSpecializedILi30ENS5_IJNS4_1CILi1EEESB_SB_EEENS1_32KernelTmaWarpSpecializedPingpongEEENS5_IJNSA_ILi64EEENSA_ILi176EEENSA_ILi16EEEEEENS_6half_tENS5_IJlSB_lEEESJ_SK_NS4_8TiledMMAINS4_8MMA_AtomIJNS4_4SM904GMMA25MMA_64x16x16_F32F16F16_SSILNSO_5MajorE0ELSQ_0ELNSO_7ScaleInE1ELSR_1EEEEEENS4_6LayoutISC_NS5_IJNSA_ILi0EEESV_SV_EEEEENS5_IJNS4_10UnderscoreESY_SY_EEEEENS4_13SM90_TMA_LOADENS4_14ComposedLayoutINS4_7SwizzleILi1ELi4ELi3EEENS4_18smem_ptr_flag_bitsILi16EEENSU_INS5_IJNSA_ILi8EEESH_EEENS5_IJSH_SB_EEEEEEEvNS4_8identityES11_S1B_vS1C_EENS_8epilogue10collective6detail29Sm90TmaWarpSpecializedAdapterINS1F_15DefaultEpilogueISJ_SK_SK_NS1E_6thread17LinearCombinationISJ_Li1EffLNS1J_9ScaleType4KindE0ELNS_15FloatRoundStyleE2ESJ_EENS1_15EpilogueDefaultEEEEEvvEEEEvNT_6ParamsE --------------------------
	.section	.nv.info._ZN7cutlass13device_kernelINS_4gemm6kernel13GemmUniversalIN4cute5tupleIJiiiiEEENS1_10collective13CollectiveMmaINS1_34MainloopSm90TmaGmmaWarpSpecializedILi30ENS5_IJNS4_1CILi1EEESB_SB_EEENS1_32KernelTmaWarpSpecializedPingpongEEENS5_IJNSA_ILi64EEENSA_ILi176EEENSA_ILi16EEEEEENS_6half_tENS5_IJlSB_lEEESJ_SK_NS4_8TiledMMAINS4_8MMA_AtomIJNS4_4SM904GMMA25MMA_64x16x16_F32F16F16_SSILNSO_5MajorE0ELSQ_0ELNSO_7ScaleInE1ELSR_1EEEEEENS4_6LayoutISC_NS5_IJNSA_ILi0EEESV_SV_EEEEENS5_IJNS4_10UnderscoreESY_SY_EEEEENS4_13SM90_TMA_LOADENS4_14ComposedLayoutINS4_7SwizzleILi1ELi4ELi3EEENS4_18smem_ptr_flag_bitsILi16EEENSU_INS5_IJNSA_ILi8EEESH_EEENS5_IJSH_SB_EEEEEEEvNS4_8identityES11_S1B_vS1C_EENS_8epilogue10collective6detail29Sm90TmaWarpSpecializedAdapterINS1F_15DefaultEpilogueISJ_SK_SK_NS1E_6thread17LinearCombinationISJ_Li1EffLNS1J_9ScaleType4KindE0ELNS_15FloatRoundStyleE2ESJ_EENS1_15EpilogueDefaultEEEEEvvEEEEvNT_6ParamsE,"",@"SHT_CUDA_INFO"
	.sectionflags	@""
	.align	4


	//----- nvinfo : EIATTR_CUDA_API_VERSION
	.align		4
        /*0000*/ 	.byte	0x04, 0x37
        /*0002*/ 	.short	(.L_21 - .L_20)
.L_20:
        /*0004*/ 	.word	0x00000082


	//----- nvinfo : EIATTR_KPARAM_INFO
	.align		4
.L_21:
        /*0008*/ 	.byte	0x04, 0x17
        /*000a*/ 	.short	(.L_23 - .L_22)
.L_22:
        /*000c*/ 	.word	0x00000000
        /*0010*/ 	.short	0x0000
        /*0012*/ 	.short	0x0070
        /*0014*/ 	.byte	0x00, 0xf0, 0x01, 0x10


	//----- nvinfo : EIATTR_SPARSE_MMA_MASK
	.align		4
.L_23:
        /*0018*/ 	.byte	0x03, 0x50
        /*001a*/ 	.short	0x0000


	//----- nvinfo : EIATTR_MAXREG_COUNT
	.align		4
        /*001c*/ 	.byte	0x03, 0x1b
        /*001e*/ 	.short	0x00a8


	//----- nvinfo : EIATTR_NUM_BARRIERS
	.align		4
        /*0020*/ 	.byte	0x02, 0x4c
        /*0022*/ 	.byte	0x01
	.zero		1


	//----- nvinfo : EIATTR_EXTERNS
	.align		4
        /*0024*/ 	.byte	0x04, 0x0f
        /*0026*/ 	.short	(.L_25 - .L_24)


	//   ....[0]....
	.align		4
.L_24:
        /*0028*/ 	.word	index@(__assertfail)


	//----- nvinfo : EIATTR_ANNOTATIONS
	.align		4
.L_25:
        /*002c*/ 	.byte	0x04, 0x55
        /*002e*/ 	.short	(.L_27 - .L_26)


	//   ....[0]....
.L_26:
        /*0030*/ 	.word	0x00000001
        /*0034*/ 	.byte	0x40, 0x0e, 0x00, 0x00, 0x01, 0x00, 0x00, 0x00, 0x10, 0x84, 0x00, 0x00, 0x01, 0x00, 0x00, 0x00
        /*0044*/ 	.byte	0x20, 0x90, 0x00, 0x00


	//----- nvinfo : EIATTR_MERCURY_ISA_VERSION
	.align		4
.L_27:
        /*0048*/ 	.byte	0x03, 0x5f
        /*004a*/ 	.short	0x0101


	//----- nvinfo : EIATTR_INT_WARP_WIDE_INSTR_OFFSETS
	.align		4
        /*004c*/ 	.byte	0x04, 0x31
        /*004e*/ 	.short	(.L_29 - .L_28)


	//   ....[0]....
.L_28:
        /*0050*/ 	.word	0x00000750


	//   ....[1]....
        /*0054*/ 	.word	0x00000770


	//   ....[2]....
        /*0058*/ 	.word	0x000007f0


	//   ....[3]....
        /*005c*/ 	.word	0x00000800


	//   ....[4]....
        /*0060*/ 	.word	0x00000810


	//   ....[5]....
        /*0064*/ 	.word	0x00000830


	//   ....[6]....
        /*0068*/ 	.word	0x000008c0


	//   ....[7]....
        /*006c*/ 	.word	0x000008e0


	//----- nvinfo : EIATTR_COOP_GROUP_MASK_REGIDS
	.align		4
.L_29:
        /*0070*/ 	.byte	0x04, 0x29
        /*0072*/ 	.short	(.L_31 - .L_30)


	//   ....[0]....
.L_30:
        /*0074*/ 	.word	0xffffffff


	//   ....[1]....
        /*0078*/ 	.word	0xffffffff


	//   ....[2]....
        /*007c*/ 	.word	0xffffffff


	//   ....[3]....
        /*0080*/ 	.word	0xffffffff


	//   ....[4]....
        /*0084*/ 	.word	0xffffffff


	//   ....[5]....
        /*0088*/ 	.word	0xffffffff


	//----- nvinfo : EIATTR_COOP_GROUP_INSTR_OFFSETS
	.align		4
.L_31:
        /*008c*/ 	.byte	0x04, 0x28
        /*008e*/ 	.short	(.L_33 - .L_32)


	//   ....[0]....
.L_32:
        /*0090*/ 	.word	0x00000070


	//   ....[1]....
        /*0094*/ 	.word	0x00000080


	//   ....[2]....
        /*0098*/ 	.word	0x00000140


	//   ....[3]....
        /*009c*/ 	.word	0x00000640


	//   ....[4]....
        /*00a0*/ 	.word	0x00000680


	//   ....[5]....
        /*00a4*/ 	.word	0x000006d0


	//----- nvinfo : EIATTR_REG_RECONFIG
	.align		4
.L_33:
        /*00a8*/ 	.byte	0x01, 0x54
	.zero		2


	//----- nvinfo : EIATTR_SYSCALL_OFFSETS
	.align		4
        /*00ac*/ 	.byte	0x04, 0x46
        /*00ae*/ 	.short	(.L_35 - .L_34)


	//   ....[0]....
.L_34:
        /*00b0*/ 	.word	0x000018f0


	//----- nvinfo : EIATTR_MBARRIER_INSTR_OFFSETS
	.align		4
.L_35:
        /*00b4*/ 	.byte	0x04, 0x39
        /*00b6*/ 	.short	(.L_37 - .L_36)


	//   ....[0]....
.L_36:
        /*00b8*/ 	.word	0x00000260
        /*00bc*/ 	.word	0x000000ff
        /*00c0*/ 	.word	0x00000000
        /*00c4*/ 	.short	0x0100
        /*00c6*/ 	.byte	0x08
	.zero		1


	//   ....[1]....
        /*00c8*/ 	.word	0x00000270
        /*00cc*/ 	.word	0x000000ff
        /*00d0*/ 	.word	0x000000f0
        /*00d4*/ 	.short	0x0100
        /*00d6*/ 	.byte	0x08
	.zero		1


	//   ....[2]....
        /*00d8*/ 	.word	0x00000280
        /*00dc*/ 	.word	0x000000ff
        /*00e0*/ 	.word	0x00000008
        /*00e4*/ 	.short	0x0100
        /*00e6*/ 	.byte	0x08
	.zero		1


	//   ....[3]....
        /*00e8*/ 	.word	0x00000290
        /*00ec*/ 	.word	0x000000ff
        /*00f0*/ 	.word	0x000000f8
        /*00f4*/ 	.short	0x0100
        /*00f6*/ 	.byte	0x08
	.zero		1


	//   ....[4]....
        /*00f8*/ 	.word	0x000002a0
        /*00fc*/ 	.word	0x000000ff
        /*0100*/ 	.word	0x00000010
        /*0104*/ 	.short	0x0100
        /*0106*/ 	.byte	0x08
	.zero		1


	//   ....[5]....
        /*0108*/ 	.word	0x000002b0
        /*010c*/ 	.word	0x000000ff
        /*0110*/ 	.word	0x00000100
        /*0114*/ 	.short	0x0100
        /*0116*/ 	.byte	0x08
	.zero		1


	//   ....[6]....
        /*0118*/ 	.word	0x000002c0
        /*011c*/ 	.word	0x000000ff
        /*0120*/ 	.word	0x00000018
        /*0124*/ 	.short	0x0100
        /*0126*/ 	.byte	0x08
	.zero		1


	//   ....[7]....
        /*0128*/ 	.word	0x000002d0
        /*012c*/ 	.word	0x000000ff
        /*0130*/ 	.word	0x00000108
        /*0134*/ 	.short	0x0100
        /*0136*/ 	.byte	0x08
	.zero		1


	//   ....[8]....
        /*0138*/ 	.word	0x000002e0
        /*013c*/ 	.word	0x000000ff
        /*0140*/ 	.word	0x00000020
        /*0144*/ 	.short	0x0100
        /*0146*/ 	.byte	0x08
	.zero		1


	//   ....[9]....
        /*0148*/ 	.word	0x000002f0
        /*014c*/ 	.word	0x000000ff
        /*0150*/ 	.word	0x00000110
        /*0154*/ 	.short	0x0100
        /*0156*/ 	.byte	0x08
	.zero		1


	//   ....[10]....
        /*0158*/ 	.word	0x00000300
        /*015c*/ 	.word	0x000000ff
        /*0160*/ 	.word	0x00000028
        /*0164*/ 	.short	0x0100
        /*0166*/ 	.byte	0x08
	.zero		1


	//   ....[11]....
        /*0168*/ 	.word	0x00000310
        /*016c*/ 	.word	0x000000ff
        /*0170*/ 	.word	0x00000118
        /*0174*/ 	.short	0x0100
        /*0176*/ 	.byte	0x08
	.zero		1


	//   ....[12]....
        /*0178*/ 	.word	0x00000320
        /*017c*/ 	.word	0x000000ff
        /*0180*/ 	.word	0x00000030
        /*0184*/ 	.short	0x0100
        /*0186*/ 	.byte	0x08
	.zero		1


	//   ....[13]....
        /*0188*/ 	.word	0x00000330
        /*018c*/ 	.word	0x000000ff
        /*0190*/ 	.word	0x00000120
        /*0194*/ 	.short	0x0100
        /*0196*/ 	.byte	0x08
	.zero		1


	//   ....[14]....
        /*0198*/ 	.word	0x00000340
        /*019c*/ 	.word	0x000000ff
        /*01a0*/ 	.word	0x00000038
        /*01a4*/ 	.short	0x0100
        /*01a6*/ 	.byte	0x08
	.zero		1


	//   ....[15]....
        /*01a8*/ 	.word	0x00000350
        /*01ac*/ 	.word	0x000000ff
        /*01b0*/ 	.word	0x00000128
        /*01b4*/ 	.short	0x0100
        /*01b6*/ 	.byte	0x08
	.zero		1


	//   ....[16]....
        /*01b8*/ 	.word	0x00000360
        /*01bc*/ 	.word	0x000000ff
        /*01c0*/ 	.word	0x00000040
        /*01c4*/ 	.short	0x0100
        /*01c6*/ 	.byte	0x08
	.zero		1


	//   ....[17]....
        /*01c8*/ 	.word	0x00000370
        /*01cc*/ 	.word	0x000000ff
        /*01d0*/ 	.word	0x00000130
        /*01d4*/ 	.short	0x0100
        /*01d6*/ 	.byte	0x08
	.zero		1


	//   ....[18]....
        /*01d8*/ 	.word	0x00000380
        /*01dc*/ 	.word	0x000000ff
        /*01e0*/ 	.word	0x00000048
        /*01e4*/ 	.short	0x0100
        /*01e6*/ 	.byte	0x08
	.zero		1


	//   ....[19]....
        /*01e8*/ 	.word	0x00000390
        /*01ec*/ 	.word	0x000000ff
        /*01f0*/ 	.word	0x00000138
        /*01f4*/ 	.short	0x0100
        /*01f6*/ 	.byte	0x08
	.zero		1


	//   ....[20]....
        /*01f8*/ 	.word	0x000003a0
        /*01fc*/ 	.word	0x000000ff
        /*0200*/ 	.word	0x00000050
        /*0204*/ 	.short	0x0100
        /*0206*/ 	.byte	0x08
	.zero		1


	//   ....[21]....
        /*0208*/ 	.word	0x000003b0
        /*020c*/ 	.word	0x000000ff
        /*0210*/ 	.word	0x00000140
        /*0214*/ 	.short	0x0100
        /*0216*/ 	.byte	0x08
	.zero		1


	//   ....[22]....
        /*0218*/ 	.word	0x000003c0
        /*021c*/ 	.word	0x000000ff
        /*0220*/ 	.word	0x00000058
        /*0224*/ 	.short	0x0100
        /*0226*/ 	.byte	0x08
	.zero		1


	//   ....[23]....
        /*0228*/ 	.word	0x000003d0
        /*022c*/ 	.word	0x000000ff
        /*0230*/ 	.word	0x00000148
        /*0234*/ 	.short	0x0100
        /*0236*/ 	.byte	0x08
	.zero		1


	//   ....[24]....
        /*0238*/ 	.word	0x000003e0
        /*023c*/ 	.word	0x000000ff
        /*0240*/ 	.word	0x00000060
        /*0244*/ 	.short	0x0100
        /*0246*/ 	.byte	0x08
	.zero		1


	//   ....[25]....
        /*0248*/ 	.word	0x000003f0
        /*024c*/ 	.word	0x000000ff
        /*0250*/ 	.word	0x00000150
        /*0254*/ 	.short	0x0100
        /*0256*/ 	.byte	0x08
	.zero		1


	//   ....[26]....
        /*0258*/ 	.word	0x00000400
        /*025c*/ 	.word	0x000000ff
        /*0260*/ 	.word	0x00000068
        /*0264*/ 	.short	0x0100
        /*0266*/ 	.byte	0x08
	.zero		1


	//   ....[27]....
        /*0268*/ 	.word	0x00000410
        /*026c*/ 	.word	0x000000ff
        /*0270*/ 	.word	0x00000158
        /*0274*/ 	.short	0x0100
        /*0276*/ 	.byte	0x08
	.zero		1


	//   ....[28]....
        /*0278*/ 	.word	0x00000420
        /*027c*/ 	.word	0x000000ff
        /*0280*/ 	.word	0x00000070
        /*0284*/ 	.short	0x0100
        /*0286*/ 	.byte	0x08
	.zero		1


	//   ....[29]....
        /*0288*/ 	.word	0x00000430
        /*028c*/ 	.word	0x000000ff
        /*0290*/ 	.word	0x00000160
        /*0294*/ 	.short	0x0100
        /*0296*/ 	.byte	0x08
	.zero		1


	//   ....[30]....
        /*0298*/ 	.word	0x00000440
        /*029c*/ 	.word	0x000000ff
        /*02a0*/ 	.word	0x00000078
        /*02a4*/ 	.short	0x0100
        /*02a6*/ 	.byte	0x08
	.zero		1


	//   ....[31]....
        /*02a8*/ 	.word	0x00000450
        /*02ac*/ 	.word	0x000000ff
        /*02b0*/ 	.word	0x00000168
        /*02b4*/ 	.short	0x0100
        /*02b6*/ 	.byte	0x08
	.zero		1


	//   ....[32]....
        /*02b8*/ 	.word	0x00000460
        /*02bc*/ 	.word	0x000000ff
        /*02c0*/ 	.word	0x00000080
        /*02c4*/ 	.short	0x0100
        /*02c6*/ 	.byte	0x08
	.zero		1


	//   ....[33]....
        /*02c8*/ 	.word	0x00000470
        /*02cc*/ 	.word	0x000000ff
        /*02d0*/ 	.word	0x00000170
        /*02d4*/ 	.short	0x0100
        /*02d6*/ 	.byte	0x08
	.zero		1


	//   ....[34]....
        /*02d8*/ 	.word	0x00000480
        /*02dc*/ 	.word	0x000000ff
        /*02e0*/ 	.word	0x00000088
        /*02e4*/ 	.short	0x0100
        /*02e6*/ 	.byte	0x08
	.zero		1


	//   ....[35]....
        /*02e8*/ 	.word	0x00000490
        /*02ec*/ 	.word	0x000000ff
        /*02f0*/ 	.word	0x00000178
        /*02f4*/ 	.short	0x0100
        /*02f6*/ 	.byte	0x08
	.zero		1


	//   ....[36]....
        /*02f8*/ 	.word	0x000004a0
        /*02fc*/ 	.word	0x000000ff
        /*0300*/ 	.word	0x00000090
        /*0304*/ 	.short	0x0100
        /*0306*/ 	.byte	0x08
	.zero		1


	//   ....[37]....
        /*0308*/ 	.word	0x000004b0
        /*030c*/ 	.word	0x000000ff
        /*0310*/ 	.word	0x00000180
        /*0314*/ 	.short	0x0100
        /*0316*/ 	.byte	0x08
	.zero		1


	//   ....[38]....
        /*0318*/ 	.word	0x000004c0
        /*031c*/ 	.word	0x000000ff
        /*0320*/ 	.word	0x00000098
        /*0324*/ 	.short	0x0100
        /*0326*/ 	.byte	0x08
	.zero		1


	//   ....[39]....
        /*0328*/ 	.word	0x000004d0
        /*032c*/ 	.word	0x000000ff
        /*0330*/ 	.word	0x00000188
        /*0334*/ 	.short	0x0100
        /*0336*/ 	.byte	0x08
	.zero		1


	//   ....[40]....
        /*0338*/ 	.word	0x000004e0
        /*033c*/ 	.word	0x000000ff
        /*0340*/ 	.word	0x000000a0
        /*0344*/ 	.short	0x0100
        /*0346*/ 	.byte	0x08
	.zero		1


	//   ....[41]....
        /*0348*/ 	.word	0x000004f0
        /*034c*/ 	.word	0x000000ff
        /*0350*/ 	.word	0x00000190
        /*0354*/ 	.short	0x0100
        /*0356*/ 	.byte	0x08
	.zero		1


	//   ....[42]....
        /*0358*/ 	.word	0x00000500
        /*035c*/ 	.word	0x000000ff
        /*0360*/ 	.word	0x000000a8
        /*0364*/ 	.short	0x0100
        /*0366*/ 	.byte	0x08
	.zero		1


	//   ....[43]....
        /*0368*/ 	.word	0x00000510
        /*036c*/ 	.word	0x000000ff
        /*0370*/ 	.word	0x00000198
        /*0374*/ 	.short	0x0100
        /*0376*/ 	.byte	0x08
	.zero		1


	//   ....[44]....
        /*0378*/ 	.word	0x00000520
        /*037c*/ 	.word	0x000000ff
        /*0380*/ 	.word	0x000000b0
        /*0384*/ 	.short	0x0100
        /*0386*/ 	.byte	0x08
	.zero		1


	//   ....[45]....
        /*0388*/ 	.word	0x00000530
        /*038c*/ 	.word	0x000000ff
        /*0390*/ 	.word	0x000001a0
        /*0394*/ 	.short	0x0100
        /*0396*/ 	.byte	0x08
	.zero		1


	//   ....[46]....
        /*0398*/ 	.word	0x00000540
        /*039c*/ 	.word	0x000000ff
        /*03a0*/ 	.word	0x000000b8
        /*03a4*/ 	.short	0x0100
        /*03a6*/ 	.byte	0x08
	.zero		1


	//   ....[47]....
        /*03a8*/ 	.word	0x00000550
        /*03ac*/ 	.word	0x000000ff
        /*03b0*/ 	.word	0x000001a8
        /*03b4*/ 	.short	0x0100
        /*03b6*/ 	.byte	0x08
	.zero		1


	//   ....[48]....
        /*03b8*/ 	.word	0x00000560
        /*03bc*/ 	.word	0x000000ff
        /*03c0*/ 	.word	0x000000c0
        /*03c4*/ 	.short	0x0100
        /*03c6*/ 	.byte	0x08
	.zero		1


	//   ....[49]....
        /*03c8*/ 	.word	0x00000570
        /*03cc*/ 	.word	0x000000ff
        /*03d0*/ 	.word	0x000001b0
        /*03d4*/ 	.short	0x0100
        /*03d6*/ 	.byte	0x08
	.zero		1


	//   ....[50]....
        /*03d8*/ 	.word	0x00000580
        /*03dc*/ 	.word	0x000000ff
        /*03e0*/ 	.word	0x000000c8
        /*03e4*/ 	.short	0x0100
        /*03e6*/ 	.byte	0x08
	.zero		1


	//   ....[51]....
        /*03e8*/ 	.word	0x00000590
        /*03ec*/ 	.word	0x000000ff
        /*03f0*/ 	.word	0x000001b8
        /*03f4*/ 	.short	0x0100
        /*03f6*/ 	.byte	0x08
	.zero		1


	//   ....[52]....
        /*03f8*/ 	.word	0x000005a0
        /*03fc*/ 	.word	0x000000ff
        /*0400*/ 	.word	0x000000d0
        /*0404*/ 	.short	0x0100
        /*0406*/ 	.byte	0x08
	.zero		1


	//   ....[53]....
        /*0408*/ 	.word	0x000005b0
        /*040c*/ 	.word	0x000000ff
        /*0410*/ 	.word	0x000001c0
        /*0414*/ 	.short	0x0100
        /*0416*/ 	.byte	0x08
	.zero		1


	//   ....[54]....
        /*0418*/ 	.word	0x000005c0
        /*041c*/ 	.word	0x000000ff
        /*0420*/ 	.word	0x000000d8
        /*0424*/ 	.short	0x0100
        /*0426*/ 	.byte	0x08
	.zero		1


	//   ....[55]....
        /*0428*/ 	.word	0x000005d0
        /*042c*/ 	.word	0x000000ff
        /*0430*/ 	.word	0x000001c8
        /*0434*/ 	.short	0x0100
        /*0436*/ 	.byte	0x08
	.zero		1


	//   ....[56]....
        /*0438*/ 	.word	0x000005e0
        /*043c*/ 	.word	0x000000ff
        /*0440*/ 	.word	0x000000e0
        /*0444*/ 	.short	0x0100
        /*0446*/ 	.byte	0x08
	.zero		1


	//   ....[57]....
        /*0448*/ 	.word	0x000005f0
        /*044c*/ 	.word	0x000000ff
        /*0450*/ 	.word	0x000001d0
        /*0454*/ 	.short	0x0100
        /*0456*/ 	.byte	0x08
	.zero		1


	//   ....[58]....
        /*0458*/ 	.word	0x00000600
        /*045c*/ 	.word	0x000000ff
        /*0460*/ 	.word	0x000000e8
        /*0464*/ 	.short	0x0100
        /*0466*/ 	.byte	0x08
	.zero		1


	//   ....[59]....
        /*0468*/ 	.word	0x00000610
        /*046c*/ 	.word	0x000000ff
        /*0470*/ 	.word	0x000001d8
        /*0474*/ 	.short	0x0100
        /*0476*/ 	.byte	0x08
	.zero		1


	//   ....[60]....
        /*0478*/ 	.word	0x00000920
        /*047c*/ 	.word	0x000000ff
        /*0480*/ 	.word	0x00000210
        /*0484*/ 	.short	0x0100
        /*0486*/ 	.byte	0x08
	.zero		1


	//   ....[61]....
        /*0488*/ 	.word	0x00000990
        /*048c*/ 	.word	0x000000ff
        /*0490*/ 	.word	0x00000218
        /*0494*/ 	.short	0x0100
        /*0496*/ 	.byte	0x08
	.zero		1


	//   ....[62]....
        /*0498*/ 	.word	0x000009b0
        /*049c*/ 	.word	0x000000ff
        /*04a0*/ 	.word	0x000001f0
        /*04a4*/ 	.short	0x0100
        /*04a6*/ 	.byte	0x09
	.zero		1


	//   ....[63]....
        /*04a8*/ 	.word	0x000009c0
        /*04ac*/ 	.word	0x000000ff
        /*04b0*/ 	.word	0x000001f8
        /*04b4*/ 	.short	0x0100
        /*04b6*/ 	.byte	0x09
	.zero		1


	//   ....[64]....
        /*04b8*/ 	.word	0x000009d0
        /*04bc*/ 	.word	0x000000ff
        /*04c0*/ 	.word	0x00000200
        /*04c4*/ 	.short	0x0100
        /*04c6*/ 	.byte	0x09
	.zero		1


	//   ....[65]....
        /*04c8*/ 	.word	0x000009e0
        /*04cc*/ 	.word	0x000000ff
        /*04d0*/ 	.word	0x00000208
        /*04d4*/ 	.short	0x0100
        /*04d6*/ 	.byte	0x09
	.zero		1


	//   ....[66]....
        /*04d8*/ 	.word	0x000017d0
        /*04dc*/ 	.word	0x00000079
        /*04e0*/ 	.word	0x00000000
        /*04e4*/ 	.short	0x010a
        /*04e6*/ 	.byte	0x2a
	.zero		1


	//   ....[67]....
        /*04e8*/ 	.word	0x00001970
        /*04ec*/ 	.word	0x00000003
        /*04f0*/ 	.word	0x00000000
        /*04f4*/ 	.short	0x010a
        /*04f6*/ 	.byte	0x3f
	.zero		1


	//   ....[68]....
        /*04f8*/ 	.word	0x000019d0
        /*04fc*/ 	.word	0x00000003
        /*0500*/ 	.word	0x00000000
        /*0504*/ 	.short	0x010a
        /*0506*/ 	.byte	0x3f
	.zero		1


	//   ....[69]....
        /*0508*/ 	.word	0x00001f90
        /*050c*/ 	.word	0x000000ff
        /*0510*/ 	.word	0x00000000
        /*0514*/ 	.short	0x010a
        /*0516*/ 	.byte	0x08
	.zero		1


	//   ....[70]....
        /*0518*/ 	.word	0x00001fd0
        /*051c*/ 	.word	0x000000ff
        /*0520*/ 	.word	0x00000000
        /*0524*/ 	.short	0x010a
        /*0526*/ 	.byte	0x08
	.zero		1


	//   ....[71]....
        /*0528*/ 	.word	0x00002490
        /*052c*/ 	.word	0x000000ff
        /*0530*/ 	.word	0x00000000
        /*0534*/ 	.short	0x0101
        /*0536*/ 	.byte	0x08
	.zero		1


	//   ....[72]....
        /*0538*/ 	.word	0x00002580
        /*053c*/ 	.word	0x00000078
        /*0540*/ 	.word	0x00000000
        /*0544*/ 	.short	0x0101
        /*0546*/ 	.byte	0x2d
	.zero		1


	//   ....[73]....
        /*0548*/ 	.word	0x00002650
        /*054c*/ 	.word	0x000000ff
        /*0550*/ 	.word	0x00000000
        /*0554*/ 	.short	0x0101
        /*0556*/ 	.byte	0x06
	.zero		1


	//   ....[74]....
        /*0558*/ 	.word	0x00002700
        /*055c*/ 	.word	0x00000079
        /*0560*/ 	.word	0x00000010
        /*0564*/ 	.short	0x010a
        /*0566*/ 	.byte	0x2a
	.zero		1


	//   ....[75]....
        /*0568*/ 	.word	0x00008430
        /*056c*/ 	.word	0x00000076
        /*0570*/ 	.word	0x00000000
        /*0574*/ 	.short	0x0101
        /*0576*/ 	.byte	0x2d
	.zero		1


	//   ....[76]....
        /*0578*/ 	.word	0x00008d90
        /*057c*/ 	.word	0x0000000a
        /*0580*/ 	.word	0x000000f0
        /*0584*/ 	.short	0x010a
        /*0586*/ 	.byte	0x3f
	.zero		1


	//   ....[77]....
        /*0588*/ 	.word	0x00009130
        /*058c*/ 	.word	0x00000005
        /*0590*/ 	.word	0x00000218
        /*0594*/ 	.short	0x0101
        /*0596*/ 	.byte	0x3f
	.zero		1


	//   ....[78]....
        /*0598*/ 	.word	0x000098b0
        /*059c*/ 	.word	0x00000009
        /*05a0*/ 	.word	0x00000000
        /*05a4*/ 	.short	0x010a
        /*05a6*/ 	.byte	0x3f
	.zero		1


	//   ....[79]....
        /*05a8*/ 	.word	0x00009930
        /*05ac*/ 	.word	0x00000008
        /*05b0*/ 	.word	0x00000000
        /*05b4*/ 	.short	0x010a
        /*05b6*/ 	.byte	0x3f
	.zero		1


	//   ....[80]....
        /*05b8*/ 	.word	0x000099c0
        /*05bc*/ 	.word	0x00000009
        /*05c0*/ 	.word	0x00000000
        /*05c4*/ 	.short	0x010a
        /*05c6*/ 	.byte	0x3f
	.zero		1


	//   ....[81]....
        /*05c8*/ 	.word	0x00009a50
        /*05cc*/ 	.word	0x00000008
        /*05d0*/ 	.word	0x00000000
        /*05d4*/ 	.short	0x010a
        /*05d6*/ 	.byte	0x3f
	.zero		1


	//   ....[82]....
        /*05d8*/ 	.word	0x00009ae0
        /*05dc*/ 	.word	0x00000009
        /*05e0*/ 	.word	0x00000000
        /*05e4*/ 	.short	0x010a
        /*05e6*/ 	.byte	0x3f
	.zero		1


	//   ....[83]....
        /*05e8*/ 	.word	0x00009b70
        /*05ec*/ 	.word	0x00000008
        /*05f0*/ 	.word	0x00000000
        /*05f4*/ 	.short	0x010a
        /*05f6*/ 	.byte	0x3f
	.zero		1


	//   ....[84]....
        /*05f8*/ 	.word	0x00009c00
        /*05fc*/ 	.word	0x00000009
        /*0600*/ 	.word	0x00000000
        /*0604*/ 	.short	0x010a
        /*0606*/ 	.byte	0x3f
	.zero		1


	//   ....[85]....
        /*0608*/ 	.word	0x00009c90
        /*060c*/ 	.word	0x00000008
        /*0610*/ 	.word	0x00000000
        /*0614*/ 	.short	0x010a
        /*0616*/ 	.byte	0x3f
	.zero		1


	//   ....[86]....
        /*0618*/ 	.word	0x00009d20
        /*061c*/ 	.word	0x00000009
        /*0620*/ 	.word	0x00000000
        /*0624*/ 	.short	0x010a
        /*0626*/ 	.byte	0x3f
	.zero		1


	//   ....[87]....
        /*0628*/ 	.word	0x00009db0
        /*062c*/ 	.word	0x00000008
        /*0630*/ 	.word	0x00000000
        /*0634*/ 	.short	0x010a
        /*0636*/ 	.byte	0x3f
	.zero		1


	//   ....[88]....
        /*0638*/ 	.word	0x00009e40
        /*063c*/ 	.word	0x00000009
        /*0640*/ 	.word	0x00000000
        /*0644*/ 	.short	0x010a
        /*0646*/ 	.byte	0x3f
	.zero		1


	//   ....[89]....
        /*0648*/ 	.word	0x00009ed0
        /*064c*/ 	.word	0x00000008
        /*0650*/ 	.word	0x00000000
        /*0654*/ 	.short	0x010a
        /*0656*/ 	.byte	0x3f
	.zero		1


	//   ....[90]....
        /*0658*/ 	.word	0x00009f60
        /*065c*/ 	.word	0x00000009
        /*0660*/ 	.word	0x00000000
        /*0664*/ 	.short	0x010a
        /*0666*/ 	.byte	0x3f
	.zero		1


	//   ....[91]....
        /*0668*/ 	.word	0x00009ff0
        /*066c*/ 	.word	0x00000008
        /*0670*/ 	.word	0x00000000
        /*0674*/ 	.short	0x010a
        /*0676*/ 	.byte	0x3f
	.zero		1


	//   ....[92]....
        /*0678*/ 	.word	0x0000a080
        /*067c*/ 	.word	0x00000009
        /*0680*/ 	.word	0x00000000
        /*0684*/ 	.short	0x010a
        /*0686*/ 	.byte	0x3f
	.zero		1


	//   ....[93]....
        /*0688*/ 	.word	0x0000a110
        /*068c*/ 	.word	0x00000008
        /*0690*/ 	.word	0x00000000
        /*0694*/ 	.short	0x010a
        /*0696*/ 	.byte	0x3f
	.zero		1


	//   ....[94]....
        /*0698*/ 	.word	0x0000a1a0
        /*069c*/ 	.word	0x00000009
        /*06a0*/ 	.word	0x00000000
        /*06a4*/ 	.short	0x010a
        /*06a6*/ 	.byte	0x3f
	.zero		1


	//   ....[95]....
        /*06a8*/ 	.word	0x0000a230
        /*06ac*/ 	.word	0x00000008
        /*06b0*/ 	.word	0x00000000
        /*06b4*/ 	.short	0x010a
        /*06b6*/ 	.byte	0x3f
	.zero		1


	//   ....[96]....
        /*06b8*/ 	.word	0x0000a2c0
        /*06bc*/ 	.word	0x00000009
        /*06c0*/ 	.word	0x00000000
        /*06c4*/ 	.short	0x010a
        /*06c6*/ 	.byte	0x3f
	.zero		1


	//   ....[97]....
        /*06c8*/ 	.word	0x0000a350
        /*06cc*/ 	.word	0x00000008
        /*06d0*/ 	.word	0x00000000
        /*06d4*/ 	.short	0x010a
        /*06d6*/ 	.byte	0x3f
	.zero		1


	//   ....[98]....
        /*06d8*/ 	.word	0x0000a3e0
        /*06dc*/ 	.word	0x00000009
        /*06e0*/ 	.word	0x00000000
        /*06e4*/ 	.short	0x010a
        /*06e6*/ 	.byte	0x3f
	.zero		1


	//   ....[99]....
        /*06e8*/ 	.word	0x0000a470
        /*06ec*/ 	.word	0x00000008
        /*06f0*/ 	.word	0x00000000
        /*06f4*/ 	.short	0x010a
        /*06f6*/ 	.byte	0x3f
	.zero		1


	//   ....[100]....
        /*06f8*/ 	.word	0x0000a500
        /*06fc*/ 	.word	0x00000009
        /*0700*/ 	.word	0x00000000
        /*0704*/ 	.short	0x010a
        /*0706*/ 	.byte	0x3f
	.zero		1


	//   ....[101]....
        /*0708*/ 	.word	0x0000a590
        /*070c*/ 	.word	0x00000008
        /*0710*/ 	.word	0x00000000
        /*0714*/ 	.short	0x010a
        /*0716*/ 	.byte	0x3f
	.zero		1


	//   ....[102]....
        /*0718*/ 	.word	0x0000a620
        /*071c*/ 	.word	0x00000009
        /*0720*/ 	.word	0x00000000
        /*0724*/ 	.short	0x010a
        /*0726*/ 	.byte	0x3f
	.zero		1


	//   ....[103]....
        /*0728*/ 	.word	0x0000a6b0
        /*072c*/ 	.word	0x00000008
        /*0730*/ 	.word	0x00000000
        /*0734*/ 	.short	0x010a
        /*0736*/ 	.byte	0x3f
	.zero		1


	//   ....[104]....
        /*0738*/ 	.word	0x0000a740
        /*073c*/ 	.word	0x00000009
        /*0740*/ 	.word	0x00000000
        /*0744*/ 	.short	0x010a
        /*0746*/ 	.byte	0x3f
	.zero		1


	//   ....[105]....
        /*0748*/ 	.word	0x0000a7d0
        /*074c*/ 	.word	0x00000008
        /*0750*/ 	.word	0x00000000
        /*0754*/ 	.short	0x010a
        /*0756*/ 	.byte	0x3f
	.zero		1


	//   ....[106]....
        /*0758*/ 	.word	0x0000a860
        /*075c*/ 	.word	0x0000000b
        /*0760*/ 	.word	0x00000000
        /*0764*/ 	.short	0x010a
        /*0766*/ 	.byte	0x3f
	.zero		1


	//   ....[107]....
        /*0768*/ 	.word	0x0000a8f0
        /*076c*/ 	.word	0x00000003
        /*0770*/ 	.word	0x00000000
        /*0774*/ 	.short	0x010a
        /*0776*/ 	.byte	0x3f
	.zero		1


	//   ....[108]....
        /*0778*/ 	.word	0x0000a950
        /*077c*/ 	.word	0x00000077
        /*0780*/ 	.word	0x00000000
        /*0784*/ 	.short	0x010a
        /*0786*/ 	.byte	0x3f
	.zero		1


	//   ....[109]....
        /*0788*/ 	.word	0x0000a9a0
        /*078c*/ 	.word	0x00000003
        /*0790*/ 	.word	0x00000000
        /*0794*/ 	.short	0x010a
        /*0796*/ 	.byte	0x3f
	.zero		1


	//   ....[110]....
        /*0798*/ 	.word	0x0000aa00
        /*079c*/ 	.word	0x00000004
        /*07a0*/ 	.word	0x00000000
        /*07a4*/ 	.short	0x010a
        /*07a6*/ 	.byte	0x3f
	.zero		1


	//   ....[111]....
        /*07a8*/ 	.word	0x0000aa50
        /*07ac*/ 	.word	0x00000077
        /*07b0*/ 	.word	0x00000010
        /*07b4*/ 	.short	0x010a
        /*07b6*/ 	.byte	0x3f
	.zero		1


	//   ....[112]....
        /*07b8*/ 	.word	0x0000ab20
        /*07bc*/ 	.word	0x0000000a
        /*07c0*/ 	.word	0x000000f0
        /*07c4*/ 	.short	0x010a
        /*07c6*/ 	.byte	0x3f
	.zero		1


	//   ....[113]....
        /*07c8*/ 	.word	0x0000abf0
        /*07cc*/ 	.word	0x00000009
        /*07d0*/ 	.word	0x00000000
        /*07d4*/ 	.short	0x010a
        /*07d6*/ 	.byte	0x3f
	.zero		1


	//   ....[114]....
        /*07d8*/ 	.word	0x0000ac40
        /*07dc*/ 	.word	0x00000008
        /*07e0*/ 	.word	0x00000000
        /*07e4*/ 	.short	0x010a
        /*07e6*/ 	.byte	0x3f
	.zero		1


	//   ....[115]....
        /*07e8*/ 	.word	0x0000ac90
        /*07ec*/ 	.word	0x00000009
        /*07f0*/ 	.word	0x00000000
        /*07f4*/ 	.short	0x010a
        /*07f6*/ 	.byte	0x3f
	.zero		1


	//   ....[116]....
        /*07f8*/ 	.word	0x0000ace0
        /*07fc*/ 	.word	0x00000008
        /*0800*/ 	.word	0x00000000
        /*0804*/ 	.short	0x010a
        /*0806*/ 	.byte	0x3f
	.zero		1


	//   ....[117]....
        /*0808*/ 	.word	0x0000ad30
        /*080c*/ 	.word	0x00000009
        /*0810*/ 	.word	0x00000000
        /*0814*/ 	.short	0x010a
        /*0816*/ 	.byte	0x3f
	.zero		1


	//   ....[118]....
        /*0818*/ 	.word	0x0000ad80
        /*081c*/ 	.word	0x00000008
        /*0820*/ 	.word	0x00000000
        /*0824*/ 	.short	0x010a
        /*0826*/ 	.byte	0x3f
	.zero		1


	//   ....[119]....
        /*0828*/ 	.word	0x0000add0
        /*082c*/ 	.word	0x00000009
        /*0830*/ 	.word	0x00000000
        /*0834*/ 	.short	0x010a
        /*0836*/ 	.byte	0x3f
	.zero		1


	//   ....[120]....
        /*0838*/ 	.word	0x0000ae20
        /*083c*/ 	.word	0x00000008
        /*0840*/ 	.word	0x00000000
        /*0844*/ 	.short	0x010a
        /*0846*/ 	.byte	0x3f
	.zero		1


	//   ....[121]....
        /*0848*/ 	.word	0x0000ae70
        /*084c*/ 	.word	0x00000009
        /*0850*/ 	.word	0x00000000
        /*0854*/ 	.short	0x010a
        /*0856*/ 	.byte	0x3f
	.zero		1


	//   ....[122]....
        /*0858*/ 	.word	0x0000aec0
        /*085c*/ 	.word	0x00000008
        /*0860*/ 	.word	0x00000000
        /*0864*/ 	.short	0x010a
        /*0866*/ 	.byte	0x3f
	.zero		1


	//   ....[123]....
        /*0868*/ 	.word	0x0000af10
        /*086c*/ 	.word	0x00000009
        /*0870*/ 	.word	0x00000000
        /*0874*/ 	.short	0x010a
        /*0876*/ 	.byte	0x3f
	.zero		1


	//   ....[124]....
        /*0878*/ 	.word	0x0000af60
        /*087c*/ 	.word	0x00000008
        /*0880*/ 	.word	0x00000000
        /*0884*/ 	.short	0x010a
        /*0886*/ 	.byte	0x3f
	.zero		1


	//   ....[125]....
        /*0888*/ 	.word	0x0000afb0
        /*088c*/ 	.word	0x00000009
        /*0890*/ 	.word	0x00000000
        /*0894*/ 	.short	0x010a
        /*0896*/ 	.byte	0x3f
	.zero		1


	//   ....[126]....
        /*0898*/ 	.word	0x0000b000
        /*089c*/ 	.word	0x00000008
        /*08a0*/ 	.word	0x00000000
        /*08a4*/ 	.short	0x010a
        /*08a6*/ 	.byte	0x3f
	.zero		1


	//   ....[127]....
        /*08a8*/ 	.word	0x0000b050
        /*08ac*/ 	.word	0x00000009
        /*08b0*/ 	.word	0x00000000
        /*08b4*/ 	.short	0x010a
        /*08b6*/ 	.byte	0x3f
	.zero		1


	//   ....[128]....
        /*08b8*/ 	.word	0x0000b0a0
        /*08bc*/ 	.word	0x00000008
        /*08c0*/ 	.word	0x00000000
        /*08c4*/ 	.short	0x010a
        /*08c6*/ 	.byte	0x3f
	.zero		1


	//   ....[129]....
        /*08c8*/ 	.word	0x0000b0f0
        /*08cc*/ 	.word	0x00000009
        /*08d0*/ 	.word	0x00000000
        /*08d4*/ 	.short	0x010a
        /*08d6*/ 	.byte	0x3f
	.zero		1


	//   ....[130]....
        /*08d8*/ 	.word	0x0000b140
        /*08dc*/ 	.word	0x00000008
        /*08e0*/ 	.word	0x00000000
        /*08e4*/ 	.short	0x010a
        /*08e6*/ 	.byte	0x3f
	.zero		1


	//   ....[131]....
        /*08e8*/ 	.word	0x0000b190
        /*08ec*/ 	.word	0x00000009
        /*08f0*/ 	.word	0x00000000
        /*08f4*/ 	.short	0x010a
        /*08f6*/ 	.byte	0x3f
	.zero		1


	//   ....[132]....
        /*08f8*/ 	.word	0x0000b1e0
        /*08fc*/ 	.word	0x00000008
        /*0900*/ 	.word	0x00000000
        /*0904*/ 	.short	0x010a
        /*0906*/ 	.byte	0x3f
	.zero		1


	//   ....[133]....
        /*0908*/ 	.word	0x0000b230
        /*090c*/ 	.word	0x00000009
        /*0910*/ 	.word	0x00000000
        /*0914*/ 	.short	0x010a
        /*0916*/ 	.byte	0x3f
	.zero		1


	//   ....[134]....
        /*0918*/ 	.word	0x0000b280
        /*091c*/ 	.word	0x00000008
        /*0920*/ 	.word	0x00000000
        /*0924*/ 	.short	0x010a
        /*0926*/ 	.byte	0x3f
	.zero		1


	//   ....[135]....
        /*0928*/ 	.word	0x0000b2d0
        /*092c*/ 	.word	0x00000009
        /*0930*/ 	.word	0x00000000
        /*0934*/ 	.short	0x010a
        /*0936*/ 	.byte	0x3f
	.zero		1


	//   ....[136]....
        /*0938*/ 	.word	0x0000b320
        /*093c*/ 	.word	0x00000008
        /*0940*/ 	.word	0x00000000
        /*0944*/ 	.short	0x010a
        /*0946*/ 	.byte	0x3f
	.zero		1


	//   ....[137]....
        /*0948*/ 	.word	0x0000b370
        /*094c*/ 	.word	0x00000009
        /*0950*/ 	.word	0x00000000
        /*0954*/ 	.short	0x010a
        /*0956*/ 	.byte	0x3f
	.zero		1


	//   ....[138]....
        /*0958*/ 	.word	0x0000b3c0
        /*095c*/ 	.word	0x00000008
        /*0960*/ 	.word	0x00000000
        /*0964*/ 	.short	0x010a
        /*0966*/ 	.byte	0x3f
	.zero		1


	//   ....[139]....
        /*0968*/ 	.word	0x0000b410
        /*096c*/ 	.word	0x00000009
        /*0970*/ 	.word	0x00000000
        /*0974*/ 	.short	0x010a
        /*0976*/ 	.byte	0x3f
	.zero		1


	//   ....[140]....
        /*0978*/ 	.word	0x0000b460
        /*097c*/ 	.word	0x00000008
        /*0980*/ 	.word	0x00000000
        /*0984*/ 	.short	0x010a
        /*0986*/ 	.byte	0x3f
	.zero		1


	//   ....[141]....
        /*0988*/ 	.word	0x0000b4b0
        /*098c*/ 	.word	0x0000000b
        /*0990*/ 	.word	0x00000000
        /*0994*/ 	.short	0x010a
        /*0996*/ 	.byte	0x3f
	.zero		1


	//----- nvinfo : EIATTR_NUM_MBARRIERS
	.align		4
.L_37:
        /*0998*/ 	.byte	0x03, 0x38
        /*099a*/ 	.short	0x0042


	//----- nvinfo : EIATTR_EXIT_INSTR_OFFSETS
	.align		4
        /*099c*/ 	.byte	0x04, 0x1c
        /*099e*/ 	.short	(.L_39 - .L_38)


	//   ....[0]....
.L_38:
        /*09a0*/ 	.word	0x000014f0


	//   ....[1]....
        /*09a4*/ 	.word	0x00001550


	//   ....[2]....
        /*09a8*/ 	.word	0x00008ac0


	//   ....[3]....
        /*09ac*/ 	.word	0x00008af0


	//   ....[4]....
        /*09b0*/ 	.word	0x0000a940


	//----- nvinfo : EIATTR_MAX_THREADS
	.align		4
.L_39:
        /*09b4*/ 	.byte	0x04, 0x05
        /*09b6*/ 	.short	(.L_41 - .L_40)
.L_40:
        /*09b8*/ 	.word	0x00000180
        /*09bc*/ 	.word	0x00000001
        /*09c0*/ 	.word	0x00000001


	//----- nvinfo : EIATTR_CRS_STACK_SIZE
	.align		4
.L_41:
        /*09c4*/ 	.byte	0x04, 0x1e
        /*09c6*/ 	.short	(.L_43 - .L_42)
.L_42:
        /*09c8*/ 	.word	0x00000000


	//----- nvinfo : EIATTR_CBANK_PARAM_SIZE
	.align		4
.L_43:
        /*09cc*/ 	.byte	0x03, 0x19
        /*09ce*/ 	.short	0x0470


	//----- nvinfo : EIATTR_PARAM_CBANK
	.align		4
        /*09d0*/ 	.byte	0x04, 0x0a
        /*09d2*/ 	.short	(.L_45 - .L_44)
	.align		4
.L_44:
        /*09d4*/ 	.word	index@(.nv.constant0._ZN7cutlass13device_kernelINS_4gemm6kernel13GemmUniversalIN4cute5tupleIJiiiiEEENS1_10collective13CollectiveMmaINS1_34MainloopSm90TmaGmmaWarpSpecializedILi30ENS5_IJNS4_1CILi1EEESB_SB_EEENS1_32KernelTmaWarpSpecializedPingpongEEENS5_IJNSA_ILi64EEENSA_ILi176EEENSA_ILi16EEEEEENS_6half_tENS5_IJlSB_lEEESJ_SK_NS4_8TiledMMAINS4_8MMA_AtomIJNS4_4SM904GMMA25MMA_64x16x16_F32F16F16_SSILNSO_5MajorE0ELSQ_0ELNSO_7ScaleInE1ELSR_1EEEEEENS4_6LayoutISC_NS5_IJNSA_ILi0EEESV_SV_EEEEENS5_IJNS4_10UnderscoreESY_SY_EEEEENS4_13SM90_TMA_LOADENS4_14ComposedLayoutINS4_7SwizzleILi1ELi4ELi3EEENS4_18smem_ptr_flag_bitsILi16EEENSU_INS5_IJNSA_ILi8EEESH_EEENS5_IJSH_SB_EEEEEEEvNS4_8identityES11_S1B_vS1C_EENS_8epilogue10collective6detail29Sm90TmaWarpSpecializedAdapterINS1F_15DefaultEpilogueISJ_SK_SK_NS1E_6thread17LinearCombinationISJ_Li1EffLNS1J_9ScaleType4KindE0ELNS_15FloatRoundStyleE2ESJ_EENS1_15EpilogueDefaultEEEEEvvEEEEvNT_6ParamsE)
        /*09d8*/ 	.short	0x0210
        /*09da*/ 	.short	0x0470


	//----- nvinfo : EIATTR_SW_WAR
	.align		4
.L_45:
        /*09dc*/ 	.byte	0x04, 0x36
        /*09de*/ 	.short	(.L_47 - .L_46)
.L_46:
        /*09e0*/ 	.word	0x00000008
.L_47:


//--------------------- .nv.callgraph             --------------------------
	.section	.nv.callgraph,"",@"SHT_CUDA_CALLGRAPH"
	.align	4
	.sectionentsize	8
	.align		4
        /*0000*/ 	.word	0x00000000
	.align		4
        /*0004*/ 	.word	0xffffffff
	.align		4
        /*0008*/ 	.word	index@(_ZN7cutlass13device_kernelINS_4gemm6kernel13GemmUniversalIN4cute5tupleIJiiiiEEENS1_10collective13CollectiveMmaINS1_34MainloopSm90TmaGmmaWarpSpecializedILi30ENS5_IJNS4_1CILi1EEESB_SB_EEENS1_32KernelTmaWarpSpecializedPingpongEEENS5_IJNSA_ILi64EEENSA_ILi176EEENSA_ILi16EEEEEENS_6half_tENS5_IJlSB_lEEESJ_SK_NS4_8TiledMMAINS4_8MMA_AtomIJNS4_4SM904GMMA25MMA_64x16x16_F32F16F16_SSILNSO_5MajorE0ELSQ_0ELNSO_7ScaleInE1ELSR_1EEEEEENS4_6LayoutISC_NS5_IJNSA_ILi0EEESV_SV_EEEEENS5_IJNS4_10UnderscoreESY_SY_EEEEENS4_13SM90_TMA_LOADENS4_14ComposedLayoutINS4_7SwizzleILi1ELi4ELi3EEENS4_18smem_ptr_flag_bitsILi16EEENSU_INS5_IJNSA_ILi8EEESH_EEENS5_IJSH_SB_EEEEEEEvNS4_8identityES11_S1B_vS1C_EENS_8epilogue10collective6detail29Sm90TmaWarpSpecializedAdapterINS1F_15DefaultEpilogueISJ_SK_SK_NS1E_6thread17LinearCombinationISJ_Li1EffLNS1J_9ScaleType4KindE0ELNS_15FloatRoundStyleE2ESJ_EENS1_15EpilogueDefaultEEEEEvvEEEEvNT_6ParamsE)
	.align		4
        /*000c*/ 	.word	index@(__assertfail)
	.align		4
        /*0010*/ 	.word	0x00000000
	.align		4
        /*0014*/ 	.word	0xfffffffe
	.align		4
        /*0018*/ 	.word	0x00000000
	.align		4
        /*001c*/ 	.word	0xfffffffd
	.align		4
        /*0020*/ 	.word	0x00000000
	.align		4
        /*0024*/ 	.word	0xfffffffc


//--------------------- .nv.constant4             --------------------------
	.section	.nv.constant4,"a",@progbits
	.align	8
	.align		8
.nv.constant4:
        /*0000*/ 	.dword	__assertfail
	.align		8
        /*0008*/ 	.dword	__unnamed_1
	.align		8
        /*0010*/ 	.dword	_ZN39_INTERNAL_88f7e812_4_k_cu_4d4e03e4_64294cuda3std3__45__cpo5beginE
	.align		8
        /*0018*/ 	.dword	_ZN39_INTERNAL_88f7e812_4_k_cu_4d4e03e4_64294cuda3std3__45__cpo3endE
	.align		8
        /*0020*/ 	.dword	_ZN39_INTERNAL_88f7e812_4_k_cu_4d4e03e4_64294cuda3std3__45__cpo6cbeginE
	.align		8
        /*0028*/ 	.dword	_ZN39_INTERNAL_88f7e812_4_k_cu_4d4e03e4_64294cuda3std3__45__cpo4cendE
	.align		8
        /*0030*/ 	.dword	_ZN39_INTERNAL_88f7e812_4_k_cu_4d4e03e4_64294cuda3std3__441_GLOBAL__N__88f7e812_4_k_cu_4d4e03e4_64296ignoreE
	.align		8
        /*0038*/ 	.dword	_ZN39_INTERNAL_88f7e812_4_k_cu_4d4e03e4_64294cuda3std3__419piecewise_constructE
	.align		8
        /*0040*/ 	.dword	_ZN39_INTERNAL_88f7e812_4_k_cu_4d4e03e4_64294cuda3std3__48in_placeE
	.align		8
        /*0048*/ 	.dword	_ZN39_INTERNAL_88f7e812_4_k_cu_4d4e03e4_64294cuda3std6ranges3__45__cpo4swapE
	.align		8
        /*0050*/ 	.dword	_ZN39_INTERNAL_88f7e812_4_k_cu_4d4e03e4_64294cuda3std6ranges3__45__cpo9iter_moveE
	.align		8
        /*0058*/ 	.dword	_ZN39_INTERNAL_88f7e812_4_k_cu_4d4e03e4_64294cute7productE
	.align		8
        /*0060*/ 	.dword	_ZN39_INTERNAL_88f7e812_4_k_cu_4d4e03e4_64294cute1_E
	.align		8
        /*0068*/ 	.dword	$str$22
	.align		8
        /*0070*/ 	.dword	$str$23


//--------------------- .text._ZN7cutlass13device_kernelINS_4gemm6kernel13GemmUniversalIN4cute5tupleIJiiiiEEENS1_10collective13CollectiveMmaINS1_34MainloopSm90TmaGmmaWarpSpecializedILi30ENS5_IJNS4_1CILi1EEESB_SB_EEENS1_32KernelTmaWarpSpecializedPingpongEEENS5_IJNSA_ILi64EEENSA_ILi176EEENSA_ILi16EEEEEENS_6half_tENS5_IJlSB_lEEESJ_SK_NS4_8TiledMMAINS4_8MMA_AtomIJNS4_4SM904GMMA25MMA_64x16x16_F32F16F16_SSILNSO_5MajorE0ELSQ_0ELNSO_7ScaleInE1ELSR_1EEEEEENS4_6LayoutISC_NS5_IJNSA_ILi0EEESV_SV_EEEEENS5_IJNS4_10UnderscoreESY_SY_EEEEENS4_13SM90_TMA_LOADENS4_14ComposedLayoutINS4_7SwizzleILi1ELi4ELi3EEENS4_18smem_ptr_flag_bitsILi16EEENSU_INS5_IJNSA_ILi8EEESH_EEENS5_IJSH_SB_EEEEEEEvNS4_8identityES11_S1B_vS1C_EENS_8epilogue10collective6detail29Sm90TmaWarpSpecializedAdapterINS1F_15DefaultEpilogueISJ_SK_SK_NS1E_6thread17LinearCombinationISJ_Li1EffLNS1J_9ScaleType4KindE0ELNS_15FloatRoundStyleE2ESJ_EENS1_15EpilogueDefaultEEEEEvvEEEEvNT_6ParamsE --------------------------
	.section	.text._ZN7cutlass13device_kernelINS_4gemm6kernel13GemmUniversalIN4cute5tupleIJiiiiEEENS1_10collective13CollectiveMmaINS1_34MainloopSm90TmaGmmaWarpSpecializedILi30ENS5_IJNS4_1CILi1EEESB_SB_EEENS1_32KernelTmaWarpSpecializedPingpongEEENS5_IJNSA_ILi64EEENSA_ILi176EEENSA_ILi16EEEEEENS_6half_tENS5_IJlSB_lEEESJ_SK_NS4_8TiledMMAINS4_8MMA_AtomIJNS4_4SM904GMMA25MMA_64x16x16_F32F16F16_SSILNSO_5MajorE0ELSQ_0ELNSO_7ScaleInE1ELSR_1EEEEEENS4_6LayoutISC_NS5_IJNSA_ILi0EEESV_SV_EEEEENS5_IJNS4_10UnderscoreESY_SY_EEEEENS4_13SM90_TMA_LOADENS4_14ComposedLayoutINS4_7SwizzleILi1ELi4ELi3EEENS4_18smem_ptr_flag_bitsILi16EEENSU_INS5_IJNSA_ILi8EEESH_EEENS5_IJSH_SB_EEEEEEEvNS4_8identityES11_S1B_vS1C_EENS_8epilogue10collective6detail29Sm90TmaWarpSpecializedAdapterINS1F_15DefaultEpilogueISJ_SK_SK_NS1E_6thread17LinearCombinationISJ_Li1EffLNS1J_9ScaleType4KindE0ELNS_15FloatRoundStyleE2ESJ_EENS1_15EpilogueDefaultEEEEEvvEEEEvNT_6ParamsE,"ax",@progbits
	.align	128
.text._ZN7cutlass13device_kernelINS_4gemm6kernel13GemmUniversalIN4cute5tupleIJiiiiEEENS1_10collective13CollectiveMmaINS1_34MainloopSm90TmaGmmaWarpSpecializedILi30ENS5_IJNS4_1CILi1EEESB_SB_EEENS1_32KernelTmaWarpSpecializedPingpongEEENS5_IJNSA_ILi64EEENSA_ILi176EEENSA_ILi16EEEEEENS_6half_tENS5_IJlSB_lEEESJ_SK_NS4_8TiledMMAINS4_8MMA_AtomIJNS4_4SM904GMMA25MMA_64x16x16_F32F16F16_SSILNSO_5MajorE0ELSQ_0ELNSO_7ScaleInE1ELSR_1EEEEEENS4_6LayoutISC_NS5_IJNSA_ILi0EEESV_SV_EEEEENS5_IJNS4_10UnderscoreESY_SY_EEEEENS4_13SM90_TMA_LOADENS4_14ComposedLayoutINS4_7SwizzleILi1ELi4ELi3EEENS4_18smem_ptr_flag_bitsILi16EEENSU_INS5_IJNSA_ILi8EEESH_EEENS5_IJSH_SB_EEEEEEEvNS4_8identityES11_S1B_vS1C_EENS_8epilogue10collective6detail29Sm90TmaWarpSpecializedAdapterINS1F_15DefaultEpilogueISJ_SK_SK_NS1E_6thread17LinearCombinationISJ_Li1EffLNS1J_9ScaleType4KindE0ELNS_15FloatRoundStyleE2ESJ_EENS1_15EpilogueDefaultEEEEEvvEEEEvNT_6ParamsE:
        .type           _ZN7cutlass13device_kernelINS_4gemm6kernel13GemmUniversalIN4cute5tupleIJiiiiEEENS1_10collective13CollectiveMmaINS1_34MainloopSm90TmaGmmaWarpSpecializedILi30ENS5_IJNS4_1CILi1EEESB_SB_EEENS1_32KernelTmaWarpSpecializedPingpongEEENS5_IJNSA_ILi64EEENSA_ILi176EEENSA_ILi16EEEEEENS_6half_tENS5_IJlSB_lEEESJ_SK_NS4_8TiledMMAINS4_8MMA_AtomIJNS4_4SM904GMMA25MMA_64x16x16_F32F16F16_SSILNSO_5MajorE0ELSQ_0ELNSO_7ScaleInE1ELSR_1EEEEEENS4_6LayoutISC_NS5_IJNSA_ILi0EEESV_SV_EEEEENS5_IJNS4_10UnderscoreESY_SY_EEEEENS4_13SM90_TMA_LOADENS4_14ComposedLayoutINS4_7SwizzleILi1ELi4ELi3EEENS4_18smem_ptr_flag_bitsILi16EEENSU_INS5_IJNSA_ILi8EEESH_EEENS5_IJSH_SB_EEEEEEEvNS4_8identityES11_S1B_vS1C_EENS_8epilogue10collective6detail29Sm90TmaWarpSpecializedAdapterINS1F_15DefaultEpilogueISJ_SK_SK_NS1E_6thread17LinearCombinationISJ_Li1EffLNS1J_9ScaleType4KindE0ELNS_15FloatRoundStyleE2ESJ_EENS1_15EpilogueDefaultEEEEEvvEEEEvNT_6ParamsE,@function
        .size           _ZN7cutlass13device_kernelINS_4gemm6kernel13GemmUniversalIN4cute5tupleIJiiiiEEENS1_10collective13CollectiveMmaINS1_34MainloopSm90TmaGmmaWarpSpecializedILi30ENS5_IJNS4_1CILi1EEESB_SB_EEENS1_32KernelTmaWarpSpecializedPingpongEEENS5_IJNSA_ILi64EEENSA_ILi176EEENSA_ILi16EEEEEENS_6half_tENS5_IJlSB_lEEESJ_SK_NS4_8TiledMMAINS4_8MMA_AtomIJNS4_4SM904GMMA25MMA_64x16x16_F32F16F16_SSILNSO_5MajorE0ELSQ_0ELNSO_7ScaleInE1ELSR_1EEEEEENS4_6LayoutISC_NS5_IJNSA_ILi0EEESV_SV_EEEEENS5_IJNS4_10UnderscoreESY_SY_EEEEENS4_13SM90_TMA_LOADENS4_14ComposedLayoutINS4_7SwizzleILi1ELi4ELi3EEENS4_18smem_ptr_flag_bitsILi16EEENSU_INS5_IJNSA_ILi8EEESH_EEENS5_IJSH_SB_EEEEEEEvNS4_8identityES11_S1B_vS1C_EENS_8epilogue10collective6detail29Sm90TmaWarpSpecializedAdapterINS1F_15DefaultEpilogueISJ_SK_SK_NS1E_6thread17LinearCombinationISJ_Li1EffLNS1J_9ScaleType4KindE0ELNS_15FloatRoundStyleE2ESJ_EENS1_15EpilogueDefaultEEEEEvvEEEEvNT_6ParamsE,(.L_x_298 - _ZN7cutlass13device_kernelINS_4gemm6kernel13GemmUniversalIN4cute5tupleIJiiiiEEENS1_10collective13CollectiveMmaINS1_34MainloopSm90TmaGmmaWarpSpecializedILi30ENS5_IJNS4_1CILi1EEESB_SB_EEENS1_32KernelTmaWarpSpecializedPingpongEEENS5_IJNSA_ILi64EEENSA_ILi176EEENSA_ILi16EEEEEENS_6half_tENS5_IJlSB_lEEESJ_SK_NS4_8TiledMMAINS4_8MMA_AtomIJNS4_4SM904GMMA25MMA_64x16x16_F32F16F16_SSILNSO_5MajorE0ELSQ_0ELNSO_7ScaleInE1ELSR_1EEEEEENS4_6LayoutISC_NS5_IJNSA_ILi0EEESV_SV_EEEEENS5_IJNS4_10UnderscoreESY_SY_EEEEENS4_13SM90_TMA_LOADENS4_14ComposedLayoutINS4_7SwizzleILi1ELi4ELi3EEENS4_18smem_ptr_flag_bitsILi16EEENSU_INS5_IJNSA_ILi8EEESH_EEENS5_IJSH_SB_EEEEEEEvNS4_8identityES11_S1B_vS1C_EENS_8epilogue10collective6detail29Sm90TmaWarpSpecializedAdapterINS1F_15DefaultEpilogueISJ_SK_SK_NS1E_6thread17LinearCombinationISJ_Li1EffLNS1J_9ScaleType4KindE0ELNS_15FloatRoundStyleE2ESJ_EENS1_15EpilogueDefaultEEEEEvvEEEEvNT_6ParamsE)
        .other          _ZN7cutlass13device_kernelINS_4gemm6kernel13GemmUniversalIN4cute5tupleIJiiiiEEENS1_10collective13CollectiveMmaINS1_34MainloopSm90TmaGmmaWarpSpecializedILi30ENS5_IJNS4_1CILi1EEESB_SB_EEENS1_32KernelTmaWarpSpecializedPingpongEEENS5_IJNSA_ILi64EEENSA_ILi176EEENSA_ILi16EEEEEENS_6half_tENS5_IJlSB_lEEESJ_SK_NS4_8TiledMMAINS4_8MMA_AtomIJNS4_4SM904GMMA25MMA_64x16x16_F32F16F16_SSILNSO_5MajorE0ELSQ_0ELNSO_7ScaleInE1ELSR_1EEEEEENS4_6LayoutISC_NS5_IJNSA_ILi0EEESV_SV_EEEEENS5_IJNS4_10UnderscoreESY_SY_EEEEENS4_13SM90_TMA_LOADENS4_14ComposedLayoutINS4_7SwizzleILi1ELi4ELi3EEENS4_18smem_ptr_flag_bitsILi16EEENSU_INS5_IJNSA_ILi8EEESH_EEENS5_IJSH_SB_EEEEEEEvNS4_8identityES11_S1B_vS1C_EENS_8epilogue10collective6detail29Sm90TmaWarpSpecializedAdapterINS1F_15DefaultEpilogueISJ_SK_SK_NS1E_6thread17LinearCombinationISJ_Li1EffLNS1J_9ScaleType4KindE0ELNS_15FloatRoundStyleE2ESJ_EENS1_15EpilogueDefaultEEEEEvvEEEEvNT_6ParamsE,@"STO_CUDA_ENTRY STV_DEFAULT"
_ZN7cutlass13device_kernelINS_4gemm6kernel13GemmUniversalIN4cute5tupleIJiiiiEEENS1_10collective13CollectiveMmaINS1_34MainloopSm90TmaGmmaWarpSpecializedILi30ENS5_IJNS4_1CILi1EEESB_SB_EEENS1_32KernelTmaWarpSpecializedPingpongEEENS5_IJNSA_ILi64EEENSA_ILi176EEENSA_ILi16EEEEEENS_6half_tENS5_IJlSB_lEEESJ_SK_NS4_8TiledMMAINS4_8MMA_AtomIJNS4_4SM904GMMA25MMA_64x16x16_F32F16F16_SSILNSO_5MajorE0ELSQ_0ELNSO_7ScaleInE1ELSR_1EEEEEENS4_6LayoutISC_NS5_IJNSA_ILi0EEESV_SV_EEEEENS5_IJNS4_10UnderscoreESY_SY_EEEEENS4_13SM90_TMA_LOADENS4_14ComposedLayoutINS4_7SwizzleILi1ELi4ELi3EEENS4_18smem_ptr_flag_bitsILi16EEENSU_INS5_IJNSA_ILi8EEESH_EEENS5_IJSH_SB_EEEEEEEvNS4_8identityES11_S1B_vS1C_EENS_8epilogue10collective6detail29Sm90TmaWarpSpecializedAdapterINS1F_15DefaultEpilogueISJ_SK_SK_NS1E_6thread17LinearCombinationISJ_Li1EffLNS1J_9ScaleType4KindE0ELNS_15FloatRoundStyleE2ESJ_EENS1_15EpilogueDefaultEEEEEvvEEEEvNT_6ParamsE:
[----:B------:R-:W0:Y:S02]  /*0000*/  LDC R1, c[0x0][0x28] ;  /* 0x00000a00ff017b82 */ /* 0x000e240000000800 */
[----:B0-----:R-:W-:Y:S01]  /*0010*/  VIADD R1, R1, 0xfffffff8 ;  /* 0xfffffff801017836 */ /* 0x001fe20000000000 */
[----:B------:R-:W0:Y:S01]  /*0020*/  S2R R4, SR_TID.X ;  /* 0x0000000000047919 */ /* 0x000e220000002100 */
[----:B------:R-:W-:Y:S01]  /*0030*/  ELECT P0, URZ, PT ;  /* 0x00000000003f782f */ /* 0x000fe20003800000 */
[----:B------:R-:W-:Y:S01]  /*0040*/  BSSY B0, `(.L_x_0) ;  /* 0x000000f000007945 */ /* 0x000fe20003800000 */
[--C-:B0-----:R-:W-:Y:S02]  /*0050*/  SHF.R.U32.HI R0, RZ, 0x5, R4.reuse ;  /* 0x00000005ff007819 */ /* 0x101fe40000011604 */
[----:B------:R-:W-:-:S03]  /*0060*/  SHF.R.U32.HI R5, RZ, 0x7, R4 ;  /* 0x00000007ff057819 */ /* 0x000fc60000011604 */
[----:B------:R-:W0:Y:S04]  /*0070*/  SHFL.IDX PT, R2, R0, RZ, 0x1f ;  /* 0x00001fff00027589 */ /* 0x000e2800000e0000 */
[----:B------:R1:W2:Y:S01]  /*0080*/  SHFL.IDX PT, R8, R5, RZ, 0x1f ;  /* 0x00001fff05087589 */ /* 0x0002a200000e0000 */
[----:B0-----:R-:W-:-:S13]  /*0090*/  ISETP.NE.OR P0, PT, R2, RZ, !P0 ;  /* 0x000000ff0200720c */ /* 0x001fda0004705670 */
[----:B-12---:R-:W-:Y:S05]  /*00a0*/  @P0 BRA `(.L_x_1) ;  /* 0x0000000000200947 */ /* 0x006fea0003800000 */
[----:B------:R-:W-:Y:S02]  /*00b0*/  ULDC.64 UR4, c[0x0][0x198] ;  /* 0x0000660000047ab9 */ /* 0x000fe40000000a00 */
[----:B------:R-:W-:Y:S02]  /*00c0*/  UIADD3 UR6, UP0, UR4, 0xf0, URZ ;  /* 0x000000f004067890 */ /* 0x000fe4000ff1e03f */
[----:B------:R-:W-:Y:S02]  /*00d0*/  UIADD3 UR4, UP1, UR4, 0x1f0, URZ ;  /* 0x000001f004047890 */ /* 0x000fe4000ff3e03f */
[----:B------:R-:W-:Y:S02]  /*00e0*/  UIADD3.X UR7, URZ, UR5, URZ, UP0, !UPT ;  /* 0x000000053f077290 */ /* 0x000fe400087fe43f */
[----:B------:R-:W-:-:S07]  /*00f0*/  UIADD3.X UR5, URZ, UR5, URZ, UP1, !UPT ;  /* 0x000000053f057290 */ /* 0x000fce0008ffe43f */
[----:B------:R0:W-:Y:S02]  /*0100*/  UTMACCTL.PF [UR6] ;  /* 0x00000000060079b9 */ /* 0x0001e40008040000 */
[----:B------:R0:W-:Y:S02]  /*0110*/  UTMACCTL.PF [UR4] ;  /* 0x00000000040079b9 */ /* 0x0001e40008040000 */
[----:B0-----:R-:W-:Y:S01]  /*0120*/  NOP ;  /* 0x0000000000007918 */ /* 0x001fe20000000000 */
.L_x_1:
[----:B------:R-:W-:Y:S05]  /*0130*/  BSYNC B0 ;  /* 0x0000000000007941 */ /* 0x000fea0003800000 */
.L_x_0:
[----:B------:R-:W0:Y:S02]  /*0140*/  SHFL.IDX PT, R3, R0, RZ, 0x1f ;  /* 0x00001fff00037589 */ /* 0x000e2400000e0000 */
[----:B0-----:R-:W-:-:S13]  /*0150*/  ISETP.NE.AND P0, PT, R3, RZ, PT ;  /* 0x000000ff0300720c */ /* 0x001fda0003f05270 */
[----:B------:R-:W-:Y:S05]  /*0160*/  @P0 BRA `(.L_x_2) ;  /* 0x0000000400340947 */ /* 0x000fea0003800000 */
[----:B------:R-:W-:Y:S01]  /*0170*/  ELECT P0, URZ, PT ;  /* 0x00000000003f782f */ /* 0x000fe20003800000 */
[----:B------:R-:W-:-:S12]  /*0180*/  BSSY B0, `(.L_x_2) ;  /* 0x000004b000007945 */ /* 0x000fd80003800000 */
[----:B------:R-:W-:Y:S05]  /*0190*/  @!P0 BRA `(.L_x_3) ;  /* 0x0000000400248947 */ /* 0x000fea0003800000 */
[----:B------:R-:W0:Y:S01]  /*01a0*/  S2UR UR8, SR_CgaCtaId ;  /* 0x00000000000879c3 */ /* 0x000e220000008800 */
[----:B------:R-:W-:Y:S01]  /*01b0*/  UMOV UR4, 0x400 ;  /* 0x0000040000047882 */ /* 0x000fe20000000000 */
[----:B------:R-:W-:Y:S01]  /*01c0*/  UMOV UR5, 0x1 ;  /* 0x0000000100057882 */ /* 0x000fe20000000000 */
[----:B------:R-:W-:Y:S02]  /*01d0*/  UMOV UR6, 0x80 ;  /* 0x0000008000067882 */ /* 0x000fe40000000000 */
[----:B------:R-:W-:-:S04]  /*01e0*/  UIADD3 UR6, -UR6, 0x100000, URZ ;  /* 0x0010000006067890 */ /* 0x000fc8000fffe13f */
[----:B------:R-:W-:Y:S02]  /*01f0*/  USHF.L.U32 UR7, UR6, 0xb, URZ ;  /* 0x0000000b06077899 */ /* 0x000fe4000800063f */
[----:B------:R-:W-:Y:S02]  /*0200*/  USHF.L.U32 UR6, UR6, 0x1, URZ ;  /* 0x0000000106067899 */ /* 0x000fe4000800063f */
[----:B0-----:R-:W-:Y:S02]  /*0210*/  ULEA UR8, UR8, UR4, 0x18 ;  /* 0x0000000408087291 */ /* 0x001fe4000f8ec03f */
[----:B------:R-:W-:-:S04]  /*0220*/  UIADD3 UR4, -UR5, 0x100000, URZ ;  /* 0x0010000005047890 */ /* 0x000fc8000fffe13f */
[----:B------:R-:W-:Y:S02]  /*0230*/  USHF.L.U32 UR5, UR4, 0xb, URZ ;  /* 0x0000000b04057899 */ /* 0x000fe4000800063f */
[----:B------:R-:W-:Y:S01]  /*0240*/  USHF.L.U32 UR4, UR4, 0x1, URZ ;  /* 0x0000000104047899 */ /* 0x000fe2000800063f */
[----:B------:R-:W0:Y:S11]  /*0250*/  FENCE.VIEW.ASYNC.S ;  /* 0x00000000000073c6 */ /* 0x000e360000000000 */
[----:B0-----:R0:W1:Y:S01]  /*0260*/  SYNCS.EXCH.64 URZ, [UR8], UR4 ;  /* 0x00000004083f75b2 */ /* 0x0010620008000100 */
[----:B------:R0:W2:Y:S01]  /*0270*/  SYNCS.EXCH.64 URZ, [UR8+0xf0], UR6 ;  /* 0x0000f006083f75b2 */ /* 0x0000a20008000100 */
[----:B------:R0:W3:Y:S01]  /*0280*/  SYNCS.EXCH.64 URZ, [UR8+0x8], UR4 ;  /* 0x00000804083f75b2 */ /* 0x0000e20008000100 */
[----:B------:R0:W4:Y:S01]  /*0290*/  SYNCS.EXCH.64 URZ, [UR8+0xf8], UR6 ;  /* 0x0000f806083f75b2 */ /* 0x0001220008000100 */
[----:B------:R0:W0:Y:S01]  /*02a0*/  SYNCS.EXCH.64 URZ, [UR8+0x10], UR4 ;  /* 0x00001004083f75b2 */ /* 0x0000220008000100 */
        /* <DEDUP_REMOVED lines=55> */
[----:B-1234-:R-:W-:Y:S01]  /*0620*/  NOP ;  /* 0x0000000000007918 */ /* 0x01efe20000000000 */
.L_x_3:
[----:B0-----:R-:W-:Y:S05]  /*0630*/  BSYNC B0 ;  /* 0x0000000000007941 */ /* 0x001fea0003800000 */
.L_x_2:
[----:B------:R-:W0:Y:S01]  /*0640*/  SHFL.IDX PT, R6, R0, RZ, 0x1f ;  /* 0x00001fff00067589 */ /* 0x000e2200000e0000 */
[----:B------:R-:W-:Y:S01]  /*0650*/  ELECT P0, URZ, PT ;  /* 0x00000000003f782f */ /* 0x000fe20003800000 */
[----:B------:R-:W-:Y:S01]  /*0660*/  NOP ;  /* 0x0000000000007918 */ /* 0x000fe20000000000 */
[----:B------:R-:W-:Y:S01]  /*0670*/  ELECT P1, URZ, PT ;  /* 0x00000000003f782f */ /* 0x000fe20003820000 */
[----:B------:R-:W1:Y:S01]  /*0680*/  SHFL.IDX PT, R3, R0, RZ, 0x1f ;  /* 0x00001fff00037589 */ /* 0x000e6200000e0000 */
[----:B------:R-:W-:Y:S01]  /*0690*/  UMOV UR4, 0x20 ;  /* 0x0000002000047882 */ /* 0x000fe20000000000 */
[----:B------:R-:W-:Y:S01]  /*06a0*/  UMOV UR11, 0x80 ;  /* 0x00000080000b7882 */ /* 0x000fe20000000000 */
[----:B------:R-:W-:Y:S01]  /*06b0*/  NOP ;  /* 0x0000000000007918 */ /* 0x000fe20000000000 */
[C---:B------:R-:W-:Y:S01]  /*06c0*/  VIADD R33, R8.reuse, 0xffffffff ;  /* 0xffffffff08217836 */ /* 0x040fe20000000000 */
[----:B------:R-:W2:Y:S01]  /*06d0*/  SHFL.IDX PT, R5, R5, RZ, 0x1f ;  /* 0x00001fff05057589 */ /* 0x000ea200000e0000 */
[----:B------:R-:W-:Y:S01]  /*06e0*/  ULDC.64 UR36, c[0x0][0x208] ;  /* 0x0000820000247ab9 */ /* 0x000fe20000000a00 */
[----:B------:R-:W-:-:S02]  /*06f0*/  ISETP.NE.AND P2, PT, R8, RZ, PT ;  /* 0x000000ff0800720c */ /* 0x000fc40003f45270 */
[----:B------:R-:W-:Y:S02]  /*0700*/  ISETP.GE.U32.AND P3, PT, R33, 0x2, PT ;  /* 0x000000022100780c */ /* 0x000fe40003f66070 */
[----:B0-----:R-:W-:Y:S02]  /*0710*/  ISETP.NE.OR P0, PT, R6, RZ, !P0 ;  /* 0x000000ff0600720c */ /* 0x001fe40004705670 */
[----:B-1----:R-:W-:Y:S02]  /*0720*/  ISETP.NE.OR P1, PT, R3, RZ, !P1 ;  /* 0x000000ff0300720c */ /* 0x002fe40004f25670 */
[----:B------:R-:W-:-:S04]  /*0730*/  SHF.R.S32.HI R3, RZ, 0x1f, R2 ;  /* 0x0000001fff037819 */ /* 0x000fc80000011402 */
[----:B------:R-:W-:-:S05]  /*0740*/  LEA.HI R3, R3, R2, RZ, 0x2 ;  /* 0x0000000203037211 */ /* 0x000fca00078f10ff */
[----:B------:R-:W-:Y:S01]  /*0750*/  VOTEU.ALL UP0, P0 ;  /* 0x00000000003f7886 */ /* 0x000fe20000000000 */
[----:B------:R-:W-:Y:S01]  /*0760*/  LOP3.LUT R3, R3, 0xfffffffc, RZ, 0xc0, !PT ;  /* 0xfffffffc03037812 */ /* 0x000fe200078ec0ff */
[----:B------:R-:W-:-:S03]  /*0770*/  VOTEU.ALL UP1, P1 ;  /* 0x00000000003f7886 */ /* 0x000fc60000820000 */
[----:B------:R-:W0:Y:S01]  /*0780*/  @!UP0 S2UR UR7, SR_CgaCtaId ;  /* 0x00000000000789c3 */ /* 0x000e220000008800 */
[----:B------:R-:W-:Y:S01]  /*0790*/  @!UP0 UMOV UR6, 0x400 ;  /* 0x0000040000068882 */ /* 0x000fe20000000000 */
[----:B------:R-:W-:-:S04]  /*07a0*/  @!UP0 UIADD3 UR4, -UR4, 0x100000, URZ ;  /* 0x0010000004048890 */ /* 0x000fc8000fffe13f */
[----:B------:R-:W-:Y:S02]  /*07b0*/  @!UP0 USHF.L.U32 UR5, UR4, 0xb, URZ ;  /* 0x0000000b04058899 */ /* 0x000fe4000800063f */
[----:B------:R-:W-:Y:S01]  /*07c0*/  @!UP0 USHF.L.U32 UR4, UR4, 0x1, URZ ;  /* 0x0000000104048899 */ /* 0x000fe2000800063f */
[----:B------:R-:W-:Y:S01]  /*07d0*/  IMAD.IADD R0, R2, 0x1, -R3 ;  /* 0x0000000102007824 */ /* 0x000fe200078e0a03 */
[----:B------:R-:W-:Y:S01]  /*07e0*/  @!UP1 UMOV UR9, 0x400 ;  /* 0x0000040000099882 */ /* 0x000fe20000000000 */
[----:B------:R-:W-:Y:S01]  /*07f0*/  VOTEU.ALL UP2, P1 ;  /* 0x00000000003f7886 */ /* 0x000fe20000840000 */
[----:B------:R-:W-:Y:S01]  /*0800*/  VOTEU.ALL UP3, P1 ;  /* 0x00000000003f7886 */ /* 0x000fe20000860000 */
[----:B------:R-:W-:Y:S01]  /*0810*/  VOTEU.ALL UP4, P1 ;  /* 0x00000000003f7886 */ /* 0x000fe20000880000 */
[----:B------:R-:W1:Y:S01]  /*0820*/  @!UP1 S2UR UR10, SR_CgaCtaId ;  /* 0x00000000000a99c3 */ /* 0x000e620000008800 */
[----:B------:R-:W-:Y:S01]  /*0830*/  VOTEU.ALL UP5, P1 ;  /* 0x00000000003f7886 */ /* 0x000fe200008a0000 */
[----:B------:R-:W-:-:S04]  /*0840*/  SHF.R.S32.HI R3, RZ, 0x1f, R4 ;  /* 0x0000001fff037819 */ /* 0x000fc80000011404 */
[----:B------:R-:W-:-:S04]  /*0850*/  LEA.HI R3, R3, R4, RZ, 0x7 ;  /* 0x0000000403037211 */ /* 0x000fc800078f38ff */
[----:B------:R-:W-:-:S05]  /*0860*/  LOP3.LUT R3, R3, 0xffffff80, RZ, 0xc0, !PT ;  /* 0xffffff8003037812 */ /* 0x000fca00078ec0ff */
[----:B------:R-:W-:Y:S01]  /*0870*/  IMAD.IADD R3, R4, 0x1, -R3 ;  /* 0x0000000104037824 */ /* 0x000fe200078e0a03 */
[----:B0-----:R-:W-:Y:S02]  /*0880*/  @!UP0 ULEA UR8, UR7, UR6, 0x18 ;  /* 0x0000000607088291 */ /* 0x001fe4000f8ec03f */
[----:B------:R-:W-:-:S04]  /*0890*/  @!UP1 UIADD3 UR6, -UR11, 0x100000, URZ ;  /* 0x001000000b069890 */ /* 0x000fc8000fffe13f */
[----:B------:R-:W-:Y:S02]  /*08a0*/  @!UP1 USHF.L.U32 UR7, UR6, 0xb, URZ ;  /* 0x0000000b06079899 */ /* 0x000fe4000800063f */
[----:B------:R-:W-:Y:S01]  /*08b0*/  @!UP1 USHF.L.U32 UR6, UR6, 0x1, URZ ;  /* 0x0000000106069899 */ /* 0x000fe2000800063f */
[----:B------:R-:W-:Y:S01]  /*08c0*/  VOTEU.ALL UP0, P0 ;  /* 0x00000000003f7886 */ /* 0x000fe20000000000 */
[----:B-1----:R-:W-:Y:S01]  /*08d0*/  @!UP1 ULEA UR9, UR10, UR9, 0x18 ;  /* 0x000000090a099291 */ /* 0x002fe2000f8ec03f */
[----:B------:R-:W-:Y:S02]  /*08e0*/  VOTEU.ALL UP1, P0 ;  /* 0x00000000003f7886 */ /* 0x000fe40000020000 */
[----:B------:R-:W-:Y:S01]  /*08f0*/  ULDC.64 UR10, c[0x0][0x598] ;  /* 0x00016600000a7ab9 */ /* 0x000fe20000000a00 */
[----:B------:R-:W-:Y:S01]  /*0900*/  ISETP.NE.AND P0, PT, R0, 0x3, PT ;  /* 0x000000030000780c */ /* 0x000fe20003f05270 */
[----:B------:R-:W0:Y:S02]  /*0910*/  FENCE.VIEW.ASYNC.S ;  /* 0x00000000000073c6 */ /* 0x000e240000000000 */
[----:B0-----:R0:W1:Y:S01]  /*0920*/  @!UP0 SYNCS.EXCH.64 URZ, [UR8+0x210], UR4 ;  /* 0x00021004083f85b2 */ /* 0x0010620008000100 */
[----:B------:R-:W-:-:S02]  /*0930*/  ISETP.NE.U32.AND P1, PT, RZ, UR10, PT ;  /* 0x0000000aff007c0c */ /* 0x000fc4000bf25070 */
[----:B------:R-:W-:Y:S02]  /*0940*/  ISETP.EQ.OR P0, PT, R0, RZ, !P0 ;  /* 0x000000ff0000720c */ /* 0x000fe40004702670 */
[----:B------:R-:W-:Y:S02]  /*0950*/  ISETP.NE.AND.EX P1, PT, RZ, UR11, PT, P1 ;  /* 0x0000000bff007c0c */ /* 0x000fe4000bf25310 */
[----:B------:R-:W-:-:S04]  /*0960*/  ISETP.EQ.AND P0, PT, R8, RZ, P0 ;  /* 0x000000ff0800720c */ /* 0x000fc80000702270 */
[----:B------:R-:W-:-:S04]  /*0970*/  SEL R16, RZ, 0x1, !P0 ;  /* 0x00000001ff107807 */ /* 0x000fc80004000000 */
[----:B------:R-:W-:Y:S01]  /*0980*/  SEL R16, R16, 0x2, P3 ;  /* 0x0000000210107807 */ /* 0x000fe20001800000 */
[----:B------:R0:W1:Y:S01]  /*0990*/  @!UP1 SYNCS.EXCH.64 URZ, [UR8+0x218], UR4 ;  /* 0x00021804083f95b2 */ /* 0x0000620008000100 */
[----:B------:R-:W-:Y:S01]  /*09a0*/  NOP ;  /* 0x0000000000007918 */ /* 0x000fe20000000000 */
[----:B------:R0:W1:Y:S01]  /*09b0*/  @!UP2 SYNCS.EXCH.64 URZ, [UR9+0x1f0], UR6 ;  /* 0x0001f006093fa5b2 */ /* 0x0000620008000100 */
[----:B------:R0:W1:Y:S01]  /*09c0*/  @!UP3 SYNCS.EXCH.64 URZ, [UR9+0x1f8], UR6 ;  /* 0x0001f806093fb5b2 */ /* 0x0000620008000100 */
[----:B------:R0:W1:Y:S01]  /*09d0*/  @!UP4 SYNCS.EXCH.64 URZ, [UR9+0x200], UR6 ;  /* 0x00020006093fc5b2 */ /* 0x0000620008000100 */
[----:B------:R0:W1:Y:S01]  /*09e0*/  @!UP5 SYNCS.EXCH.64 URZ, [UR9+0x208], UR6 ;  /* 0x00020806093fd5b2 */ /* 0x0000620008000100 */
[----:B------:R-:W-:Y:S01]  /*09f0*/  NOP ;  /* 0x0000000000007918 */ /* 0x000fe20000000000 */
[----:B-1----:R-:W-:Y:S06]  /*0a00*/  BAR.SYNC.DEFER_BLOCKING 0x0 ;  /* 0x0000000000007b1d */ /* 0x002fec0000010000 */
[----:B0-2---:R-:W-:Y:S05]  /*0a10*/  @!P1 BRA `(.L_x_4) ;  /* 0x00000000001c9947 */ /* 0x005fea0003800000 */
[----:B------:R-:W0:Y:S02]  /*0a20*/  LDC.64 R6, c[0x0][0x598] ;  /* 0x00016600ff067b82 */ /* 0x000e240000000a00 */
[----:B0-----:R-:W2:Y:S02]  /*0a30*/  LDG.E.64 R6, desc[UR36][R6.64] ;  /* 0x0000002406067981 */ /* 0x001ea4000c1e1b00 */
[----:B--2---:R-:W-:-:S04]  /*0a40*/  ISETP.NE.U32.AND P0, PT, R6, RZ, PT ;  /* 0x000000ff0600720c */ /* 0x004fc80003f05070 */
[----:B------:R-:W-:-:S13]  /*0a50*/  ISETP.NE.AND.EX P0, PT, R7, RZ, PT, P0 ;  /* 0x000000ff0700720c */ /* 0x000fda0003f05300 */
[----:B------:R-:W-:Y:S05]  /*0a60*/  @!P0 BRA `(.L_x_4) ;  /* 0x0000000000088947 */ /* 0x000fea0003800000 */
[----:B------:R1:W5:Y:S01]  /*0a70*/  LD.E R112, desc[UR36][R6.64] ;  /* 0x0000002406707980 */ /* 0x000362000c101900 */
[----:B------:R-:W-:Y:S05]  /*0a80*/  BRA `(.L_x_5) ;  /* 0x0000000000247947 */ /* 0x000fea0003800000 */
.L_x_4:
[----:B------:R-:W-:Y:S02]  /*0a90*/  ULDC.64 UR4, c[0x0][0x588] ;  /* 0x0001620000047ab9 */ /* 0x000fe40000000a00 */
[----:B------:R-:W-:-:S04]  /*0aa0*/  ISETP.NE.U32.AND P0, PT, RZ, UR4, PT ;  /* 0x00000004ff007c0c */ /* 0x000fc8000bf05070 */
[----:B------:R-:W-:-:S13]  /*0ab0*/  ISETP.NE.AND.EX P0, PT, RZ, UR5, PT, P0 ;  /* 0x00000005ff007c0c */ /* 0x000fda000bf05300 */
[----:B------:R-:W-:Y:S05]  /*0ac0*/  @!P0 BRA `(.L_x_6) ;  /* 0x00000000000c8947 */ /* 0x000fea0003800000 */
[----:B------:R-:W0:Y:S02]  /*0ad0*/  LDC.64 R112, c[0x0][0x588] ;  /* 0x00016200ff707b82 */ /* 0x000e240000000a00 */
[----:B0-----:R0:W5:Y:S01]  /*0ae0*/  LDG.E R112, desc[UR36][R112.64] ;  /* 0x0000002470707981 */ /* 0x001162000c1e1900 */
[----:B------:R-:W-:Y:S05]  /*0af0*/  BRA `(.L_x_5) ;  /* 0x0000000000087947 */ /* 0x000fea0003800000 */
.L_x_6:
[----:B------:R-:W-:Y:S02]  /*0b00*/  ULDC UR4, c[0x0][0x580] ;  /* 0x0001600000047ab9 */ /* 0x000fe40000000800 */
[----:B------:R-:W-:-:S07]  /*0b10*/  IMAD.U32 R112, RZ, RZ, UR4 ;  /* 0x00000004ff707e24 */ /* 0x000fce000f8e00ff */
.L_x_5:
[----:B------:R-:W-:Y:S02]  /*0b20*/  ULDC.64 UR4, c[0x0][0x5a0] ;  /* 0x0001680000047ab9 */ /* 0x000fe40000000a00 */
[----:B------:R-:W-:-:S04]  /*0b30*/  ISETP.NE.U32.AND P0, PT, RZ, UR4, PT ;  /* 0x00000004ff007c0c */ /* 0x000fc8000bf05070 */
[----:B------:R-:W-:-:S13]  /*0b40*/  ISETP.NE.AND.EX P0, PT, RZ, UR5, PT, P0 ;  /* 0x00000005ff007c0c */ /* 0x000fda000bf05300 */
[----:B------:R-:W-:Y:S05]  /*0b50*/  @!P0 BRA `(.L_x_7) ;  /* 0x00000000001c8947 */ /* 0x000fea0003800000 */
[----:B-1----:R-:W1:Y:S02]  /*0b60*/  LDC.64 R6, c[0x0][0x5a0] ;  /* 0x00016800ff067b82 */ /* 0x002e640000000a00 */
[----:B-1----:R-:W2:Y:S02]  /*0b70*/  LDG.E.64 R6, desc[UR36][R6.64] ;  /* 0x0000002406067981 */ /* 0x002ea4000c1e1b00 */
[----:B--2---:R-:W-:-:S04]  /*0b80*/  ISETP.NE.U32.AND P0, PT, R6, RZ, PT ;  /* 0x000000ff0600720c */ /* 0x004fc80003f05070 */
[----:B------:R-:W-:-:S13]  /*0b90*/  ISETP.NE.AND.EX P0, PT, R7, RZ, PT, P0 ;  /* 0x000000ff0700720c */ /* 0x000fda0003f05300 */
[----:B------:R-:W-:Y:S05]  /*0ba0*/  @!P0 BRA `(.L_x_7) ;  /* 0x0000000000088947 */ /* 0x000fea0003800000 */
[----:B0-----:R2:W5:Y:S01]  /*0bb0*/  LD.E R113, desc[UR36][R6.64] ;  /* 0x0000002406717980 */ /* 0x001562000c101900 */
[----:B------:R-:W-:Y:S05]  /*0bc0*/  BRA `(.L_x_8) ;  /* 0x0000000000247947 */ /* 0x000fea0003800000 */
.L_x_7:
[----:B------:R-:W-:Y:S02]  /*0bd0*/  ULDC.64 UR4, c[0x0][0x590] ;  /* 0x0001640000047ab9 */ /* 0x000fe40000000a00 */
[----:B------:R-:W-:-:S04]  /*0be0*/  ISETP.NE.U32.AND P0, PT, RZ, UR4, PT ;  /* 0x00000004ff007c0c */ /* 0x000fc8000bf05070 */
[----:B------:R-:W-:-:S13]  /*0bf0*/  ISETP.NE.AND.EX P0, PT, RZ, UR5, PT, P0 ;  /* 0x00000005ff007c0c */ /* 0x000fda000bf05300 */
[----:B------:R-:W-:Y:S05]  /*0c00*/  @!P0 BRA `(.L_x_9) ;  /* 0x00000000000c8947 */ /* 0x000fea0003800000 */
[----:B-1----:R-:W0:Y:S02]  /*0c10*/  LDC.64 R6, c[0x0][0x590] ;  /* 0x00016400ff067b82 */ /* 0x002e240000000a00 */
[----:B0-----:R0:W5:Y:S01]  /*0c20*/  LDG.E R113, desc[UR36][R6.64] ;  /* 0x0000002406717981 */ /* 0x001162000c1e1900 */
[----:B------:R-:W-:Y:S05]  /*0c30*/  BRA `(.L_x_8) ;  /* 0x0000000000087947 */ /* 0x000fea0003800000 */
.L_x_9:
[----:B------:R-:W-:Y:S02]  /*0c40*/  ULDC UR4, c[0x0][0x584] ;  /* 0x0001610000047ab9 */ /* 0x000fe40000000800 */
[----:B0-----:R-:W-:-:S07]  /*0c50*/  IMAD.U32 R113, RZ, RZ, UR4 ;  /* 0x00000004ff717e24 */ /* 0x001fce000f8e00ff */
.L_x_8:
[----:B------:R-:W3:Y:S01]  /*0c60*/  LDC R2, c[0x0][0x65c] ;  /* 0x00019700ff027b82 */ /* 0x000ee20000000800 */
[----:B------:R-:W4:Y:S01]  /*0c70*/  S2R R14, SR_CTAID.Y ;  /* 0x00000000000e7919 */ /* 0x000f220000002600 */
[----:B------:R-:W-:Y:S01]  /*0c80*/  ULDC UR6, c[0x0][0x28c] ;  /* 0x0000a30000067ab9 */ /* 0x000fe20000000800 */
[----:B------:R-:W-:Y:S01]  /*0c90*/  ISETP.NE.AND P0, PT, R8, 0x2, PT ;  /* 0x000000020800780c */ /* 0x000fe20003f05270 */
[----:B------:R-:W-:Y:S01]  /*0ca0*/  UIADD3 UR6, UR6, 0xf, URZ ;  /* 0x0000000f06067890 */ /* 0x000fe2000fffe03f */
[----:B012---:R-:W0:Y:S01]  /*0cb0*/  S2R R6, SR_CTAID.X ;  /* 0x0000000000067919 */ /* 0x007e220000002500 */
[----:B------:R-:W-:Y:S01]  /*0cc0*/  IMAD.MOV.U32 R7, RZ, RZ, RZ ;  /* 0x000000ffff077224 */ /* 0x000fe200078e00ff */
[----:B------:R-:W-:Y:S01]  /*0cd0*/  UMOV UR38, URZ ;  /* 0x0000003f00267c82 */ /* 0x000fe20008000000 */
[----:B------:R-:W-:Y:S01]  /*0ce0*/  USHF.R.S32.HI UR7, URZ, 0x1f, UR6 ;  /* 0x0000001f3f077899 */ /* 0x000fe20008011406 */
[----:B------:R-:W-:Y:S01]  /*0cf0*/  UMOV UR39, URZ ;  /* 0x0000003f00277c82 */ /* 0x000fe20008000000 */
[----:B------:R-:W-:-:S02]  /*0d00*/  ULDC.64 UR8, c[0x0][0x650] ;  /* 0x0001940000087ab9 */ /* 0x000fc40000000a00 */
[----:B------:R-:W-:-:S04]  /*0d10*/  ULEA.HI UR7, UR7, UR6, URZ, 0x4 ;  /* 0x0000000607077291 */ /* 0x000fc8000f8f203f */
[----:B------:R-:W-:Y:S01]  /*0d20*/  USHF.R.S32.HI UR40, URZ, 0x4, UR7 ;  /* 0x000000043f287899 */ /* 0x000fe20008011407 */
[----:B---3--:R-:W-:-:S13]  /*0d30*/  ISETP.NE.AND P1, PT, R2, 0x1, PT ;  /* 0x000000010200780c */ /* 0x008fda0003f25270 */
[----:B------:R-:W0:Y:S01]  /*0d40*/  @P1 LDC R19, c[0x0][0x10] ;  /* 0x00000400ff131b82 */ /* 0x000e220000000800 */
[----:B----4-:R-:W-:Y:S02]  /*0d50*/  @P1 IMAD.MOV.U32 R8, RZ, RZ, R14 ;  /* 0x000000ffff081224 */ /* 0x010fe400078e000e */
[----:B------:R-:W-:Y:S02]  /*0d60*/  @P1 IMAD.MOV.U32 R9, RZ, RZ, RZ ;  /* 0x000000ffff091224 */ /* 0x000fe400078e00ff */
[----:B------:R-:W-:-:S03]  /*0d70*/  @P1 IMAD.MOV.U32 R17, RZ, RZ, RZ ;  /* 0x000000ffff111224 */ /* 0x000fc600078e00ff */
[----:B------:R-:W1:Y:S01]  /*0d80*/  @!P1 LDC R11, c[0x0][0xc] ;  /* 0x00000300ff0b9b82 */ /* 0x000e620000000800 */
[----:B------:R-:W-:Y:S01]  /*0d90*/  ULDC UR4, c[0x0][0xc] ;  /* 0x0000030000047ab9 */ /* 0x000fe20000000800 */
[----:B------:R-:W-:Y:S02]  /*0da0*/  ULDC UR5, c[0x0][0x10] ;  /* 0x0000040000057ab9 */ /* 0x000fe40000000800 */
[----:B------:R-:W-:-:S04]  /*0db0*/  UIMAD.WIDE.U32 UR4, UR4, UR5, URZ ;  /* 0x00000005040472a5 */ /* 0x000fc8000f8e003f */
[----:B------:R-:W2:Y:S01]  /*0dc0*/  LDC R2, c[0x0][0x14] ;  /* 0x00000500ff027b82 */ /* 0x000ea20000000800 */
[----:B0-----:R-:W-:-:S04]  /*0dd0*/  @P1 IMAD.WIDE.U32 R18, R6, R19, R8 ;  /* 0x0000001306121225 */ /* 0x001fc800078e0008 */
[----:B------:R-:W-:Y:S02]  /*0de0*/  @P1 IMAD.IADD R17, R19, 0x1, R17 ;  /* 0x0000000113111824 */ /* 0x000fe400078e0211 */
[----:B-1----:R-:W-:-:S04]  /*0df0*/  @!P1 IMAD.WIDE.U32 R8, R11, R14, R6 ;  /* 0x0000000e0b089225 */ /* 0x002fc800078e0006 */
[----:B------:R-:W-:Y:S02]  /*0e00*/  @!P1 IMAD.MOV.U32 R18, RZ, RZ, R8 ;  /* 0x000000ffff129224 */ /* 0x000fe400078e0008 */
[----:B------:R-:W-:Y:S02]  /*0e10*/  @!P1 IMAD.MOV.U32 R17, RZ, RZ, R9 ;  /* 0x000000ffff119224 */ /* 0x000fe400078e0009 */
[----:B--2---:R-:W-:-:S04]  /*0e20*/  IMAD.WIDE.U32 R12, R2, UR4, RZ ;  /* 0x00000004020c7c25 */ /* 0x004fc8000f8e00ff */
[----:B------:R-:W-:Y:S01]  /*0e30*/  IMAD R23, R2, UR5, RZ ;  /* 0x0000000502177c24 */ /* 0x000fe2000f8e02ff */
[----:B------:R0:W-:Y:S03]  /*0e40*/  STL.64 [R1], R12 ;  /* 0x0000000c01007387 */ /* 0x0001e60000100a00 */
[----:B------:R-:W-:Y:S01]  /*0e50*/  IMAD.IADD R23, R13, 0x1, R23 ;  /* 0x000000010d177824 */ /* 0x000fe200078e0217 */
[----:B------:R-:W-:Y:S06]  /*0e60*/  @P0 BRA `(.L_x_10) ;  /* 0x0000000000200947 */ /* 0x000fec0003800000 */
[----:B------:R-:W-:Y:S01]  /*0e70*/  UISETP.GE.U32.AND UP0, UPT, UR40, 0x1e, UPT ;  /* 0x0000001e2800788c */ /* 0x000fe2000bf06070 */
[----:B------:R-:W-:Y:S01]  /*0e80*/  IADD3 R18, P0, R18, R12, RZ ;  /* 0x0000000c12127210 */ /* 0x000fe20007f1e0ff */
[----:B------:R-:W-:Y:S01]  /*0e90*/  UIMAD.WIDE.U32 UR4, UR40, -0x77777777, URZ ;  /* 0x88888889280478a5 */ /* 0x000fe2000f8e003f */
[----:B------:R-:W-:-:S03]  /*0ea0*/  UMOV UR39, URZ ;  /* 0x0000003f00277c82 */ /* 0x000fc60008000000 */
[----:B------:R-:W-:Y:S01]  /*0eb0*/  USHF.R.U32.HI UR4, URZ, 0x4, UR5 ;  /* 0x000000043f047899 */ /* 0x000fe20008011605 */
[----:B------:R-:W-:-:S03]  /*0ec0*/  IMAD.X R17, R23, 0x1, R17, P0 ;  /* 0x0000000117117824 */ /* 0x000fc600000e0611 */
[----:B------:R-:W-:Y:S02]  /*0ed0*/  UIMAD UR38, UR4, -0x1e, UR40 ;  /* 0xffffffe2042678a4 */ /* 0x000fe4000f8e0228 */
[----:B------:R-:W-:-:S12]  /*0ee0*/  @UP0 ULOP3.LUT UR39, UR4, 0x1, URZ, 0xc0, !UPT ;  /* 0x0000000104270892 */ /* 0x000fd8000f8ec03f */
.L_x_10:
[----:B------:R-:W-:Y:S01]  /*0ef0*/  ISETP.GE.U32.AND P0, PT, R18, UR8, PT ;  /* 0x0000000812007c0c */ /* 0x000fe2000bf06070 */
[----:B------:R-:W-:Y:S01]  /*0f00*/  IMAD.MOV.U32 R19, RZ, RZ, -0x1 ;  /* 0xffffffffff137424 */ /* 0x000fe200078e00ff */
[----:B------:R-:W-:Y:S01]  /*0f10*/  PRMT R8, RZ, 0x7610, R8 ;  /* 0x00007610ff087816 */ /* 0x000fe20000000008 */
[----:B------:R-:W-:Y:S01]  /*0f20*/  IMAD.MOV.U32 R22, RZ, RZ, -0x1 ;  /* 0xffffffffff167424 */ /* 0x000fe200078e00ff */
[----:B------:R-:W-:Y:S01]  /*0f30*/  ISETP.GE.U32.AND.EX P0, PT, R17, UR9, PT, P0 ;  /* 0x0000000911007c0c */ /* 0x000fe2000bf06100 */
[----:B------:R-:W-:-:S12]  /*0f40*/  IMAD.MOV.U32 R2, RZ, RZ, -0x1 ;  /* 0xffffffffff027424 */ /* 0x000fd800078e00ff */
[----:B------:R-:W-:Y:S05]  /*0f50*/  @P0 BRA `(.L_x_11) ;  /* 0x00000004005c0947 */ /* 0x000fea0003800000 */
[----:B------:R-:W1:Y:S01]  /*0f60*/  LDC.64 R20, c[0x0][0x628] ;  /* 0x00018a00ff147b82 */ /* 0x000e620000000a00 */
[----:B------:R-:W-:Y:S02]  /*0f70*/  IMAD.MOV.U32 R8, RZ, RZ, R18 ;  /* 0x000000ffff087224 */ /* 0x000fe400078e0012 */
[----:B------:R-:W-:-:S05]  /*0f80*/  IMAD.MOV.U32 R9, RZ, RZ, R17 ;  /* 0x000000ffff097224 */ /* 0x000fca00078e0011 */
[----:B------:R-:W2:Y:S08]  /*0f90*/  LDC R2, c[0x0][0x630] ;  /* 0x00018c00ff027b82 */ /* 0x000eb00000000800 */
[----:B------:R-:W3:Y:S01]  /*0fa0*/  LDC.64 R24, c[0x0][0x620] ;  /* 0x00018800ff187b82 */ /* 0x000ee20000000a00 */
[----:B-1----:R-:W-:-:S04]  /*0fb0*/  ISETP.NE.U32.AND P0, PT, R20, RZ, PT ;  /* 0x000000ff1400720c */ /* 0x002fc80003f05070 */
[----:B------:R-:W-:-:S13]  /*0fc0*/  ISETP.NE.AND.EX P0, PT, R21, RZ, PT, P0 ;  /* 0x000000ff1500720c */ /* 0x000fda0003f05300 */
[----:B--23--:R-:W-:Y:S05]  /*0fd0*/  @!P0 BRA `(.L_x_12) ;  /* 0x0000000000288947 */ /* 0x00cfea0003800000 */
[----:B0-----:R-:W0:Y:S02]  /*0fe0*/  LDC R13, c[0x0][0x634] ;  /* 0x00018d00ff0d7b82 */ /* 0x001e240000000800 */
[----:B0-----:R-:W-:-:S05]  /*0ff0*/  IADD3 R13, P0, R18, R13, RZ ;  /* 0x0000000d120d7210 */ /* 0x001fca0007f1e0ff */
[----:B------:R-:W-:-:S04]  /*1000*/  IMAD.X R15, RZ, RZ, R17, P0 ;  /* 0x000000ffff0f7224 */ /* 0x000fc800000e0611 */
[----:B------:R-:W-:-:S04]  /*1010*/  IMAD.WIDE.U32 R8, R15, R20, RZ ;  /* 0x000000140f087225 */ /* 0x000fc800078e00ff */
[----:B------:R-:W-:-:S04]  /*1020*/  IMAD.WIDE.U32 R10, P0, R13, R21, R8 ;  /* 0x000000150d0a7225 */ /* 0x000fc80007800008 */
[----:B------:R-:W-:-:S04]  /*1030*/  IMAD.WIDE.U32 R8, R13, R20, RZ ;  /* 0x000000140d087225 */ /* 0x000fc800078e00ff */
[----:B------:R-:W-:Y:S01]  /*1040*/  IMAD.X R13, RZ, RZ, RZ, P0 ;  /* 0x000000ffff0d7224 */ /* 0x000fe200000e06ff */
[----:B------:R-:W-:Y:S01]  /*1050*/  IADD3 RZ, P0, R9, R10, RZ ;  /* 0x0000000a09ff7210 */ /* 0x000fe20007f1e0ff */
[----:B------:R-:W-:-:S04]  /*1060*/  IMAD.MOV.U32 R12, RZ, RZ, R11 ;  /* 0x000000ffff0c7224 */ /* 0x000fc800078e000b */
[----:B------:R-:W-:-:S08]  /*1070*/  IMAD.WIDE.U32.X R8, R15, R21, R12, P0 ;  /* 0x000000150f087225 */ /* 0x000fd000000e040c */
.L_x_12:
[-CC-:B------:R-:W-:Y:S01]  /*1080*/  SHF.R.U64 R31, R8, R2.reuse, R9.reuse ;  /* 0x00000002081f7219 */ /* 0x180fe20000001209 */
[----:B0-----:R-:W0:Y:S01]  /*1090*/  LDC R12, c[0x0][0x618] ;  /* 0x00018600ff0c7b82 */ /* 0x001e220000000800 */
[----:B------:R-:W-:Y:S01]  /*10a0*/  SHF.R.U32.HI R7, RZ, R2, R9 ;  /* 0x00000002ff077219 */ /* 0x000fe20000011609 */
[----:B------:R-:W-:Y:S01]  /*10b0*/  ULDC UR4, c[0x0][0x150] ;  /* 0x0000540000047ab9 */ /* 0x000fe20000000800 */
[----:B------:R-:W-:Y:S01]  /*10c0*/  IADD3 R11, P0, RZ, -R31, RZ ;  /* 0x8000001fff0b7210 */ /* 0x000fe20007f1e0ff */
[----:B------:R-:W-:Y:S01]  /*10d0*/  IMAD.MOV.U32 R19, RZ, RZ, R17 ;  /* 0x000000ffff137224 */ /* 0x000fe200078e0011 */
[----:B------:R-:W-:-:S03]  /*10e0*/  I2FP.F32.U32 R2, R6 ;  /* 0x0000000600027245 */ /* 0x000fc60000201000 */
[----:B------:R-:W1:Y:S01]  /*10f0*/  LDC.64 R26, c[0x0][0x640] ;  /* 0x00019000ff1a7b82 */ /* 0x000e620000000a00 */
[----:B------:R-:W-:Y:S02]  /*1100*/  IMAD.X R13, RZ, RZ, ~R7, P0 ;  /* 0x000000ffff0d7224 */ /* 0x000fe400000e0e07 */
[----:B------:R-:W-:Y:S01]  /*1110*/  FMUL R2, R2, UR4 ;  /* 0x0000000402027c20 */ /* 0x000fe20008400000 */
[----:B------:R-:W-:Y:S01]  /*1120*/  IMAD.WIDE.U32 R8, R11, R24, R18 ;  /* 0x000000180b087225 */ /* 0x000fe200078e0012 */
[----:B------:R-:W-:-:S03]  /*1130*/  ULDC UR4, c[0x0][0x154] ;  /* 0x0000550000047ab9 */ /* 0x000fc60000000800 */
[----:B------:R-:W-:Y:S01]  /*1140*/  IMAD R10, R13, R24, RZ ;  /* 0x000000180d0a7224 */ /* 0x000fe200078e02ff */
[----:B------:R-:W2:Y:S01]  /*1150*/  LDC R7, c[0x0][0x144] ;  /* 0x00005100ff077b82 */ /* 0x000ea20000000800 */
[----:B------:R-:W3:Y:S02]  /*1160*/  F2I.U32.TRUNC.NTZ R2, R2 ;  /* 0x0000000200027305 */ /* 0x000ee4000020f000 */
[----:B------:R-:W-:-:S04]  /*1170*/  IMAD R11, R11, R25, R10 ;  /* 0x000000190b0b7224 */ /* 0x000fc800078e020a */
[----:B------:R-:W-:Y:S01]  /*1180*/  IMAD.IADD R9, R9, 0x1, R11 ;  /* 0x0000000109097824 */ /* 0x000fe200078e020b */
[----:B------:R-:W4:Y:S01]  /*1190*/  LDC R22, c[0x0][0x608] ;  /* 0x00018200ff167b82 */ /* 0x000f220000000800 */
[----:B------:R-:W-:-:S03]  /*11a0*/  IMAD.MOV.U32 R11, RZ, RZ, -0x1 ;  /* 0xffffffffff0b7424 */ /* 0x000fc600078e00ff */
[--C-:B0-----:R-:W-:Y:S02]  /*11b0*/  SHF.R.U64 R20, R8, R12, R9.reuse ;  /* 0x0000000c08147219 */ /* 0x101fe40000001209 */
[----:B------:R-:W-:Y:S02]  /*11c0*/  I2FP.F32.U32 R8, R14 ;  /* 0x0000000e00087245 */ /* 0x000fe40000201000 */
[----:B------:R-:W0:Y:S01]  /*11d0*/  LDC R24, c[0x0][0x658] ;  /* 0x00019600ff187b82 */ /* 0x000e220000000800 */
[----:B-1----:R-:W-:Y:S01]  /*11e0*/  ISETP.NE.U32.AND P0, PT, R26, RZ, PT ;  /* 0x000000ff1a00720c */ /* 0x002fe20003f05070 */
[----:B---3--:R-:W-:Y:S02]  /*11f0*/  IMAD.MOV R10, RZ, RZ, -R2 ;  /* 0x000000ffff0a7224 */ /* 0x008fe400078e0a02 */
[----:B------:R-:W-:Y:S01]  /*1200*/  FMUL R8, R8, UR4 ;  /* 0x0000000408087c20 */ /* 0x000fe20008400000 */
[----:B------:R-:W-:Y:S02]  /*1210*/  SHF.R.U32.HI R9, RZ, R12, R9 ;  /* 0x0000000cff097219 */ /* 0x000fe40000011609 */
[----:B------:R-:W-:Y:S01]  /*1220*/  ISETP.NE.AND.EX P0, PT, R27, RZ, PT, P0 ;  /* 0x000000ff1b00720c */ /* 0x000fe20003f05300 */
[----:B------:R1:W3:Y:S01]  /*1230*/  F2I.U32.TRUNC.NTZ R15, R8 ;  /* 0x00000008000f7305 */ /* 0x0002e2000020f000 */
[----:B------:R-:W1:Y:S01]  /*1240*/  LDC R19, c[0x0][0x148] ;  /* 0x00005200ff137b82 */ /* 0x000e620000000800 */
[----:B--2---:R-:W-:-:S07]  /*1250*/  IMAD R2, R7, R10, R6 ;  /* 0x0000000a07027224 */ /* 0x004fce00078e0206 */
[----:B------:R-:W2:Y:S01]  /*1260*/  LDC R25, c[0x0][0x600] ;  /* 0x00018000ff197b82 */ /* 0x000ea20000000800 */
[-CC-:B----4-:R-:W-:Y:S02]  /*1270*/  SHF.R.U64 R32, R20, R22.reuse, R9.reuse ;  /* 0x0000001614207219 */ /* 0x190fe40000001209 */
[----:B------:R-:W-:Y:S01]  /*1280*/  SHF.R.U32.HI R7, RZ, R22, R9 ;  /* 0x00000016ff077219 */ /* 0x000fe20000011609 */
[----:B------:R-:W-:-:S04]  /*1290*/  IMAD.MOV.U32 R9, RZ, RZ, 0x1 ;  /* 0x00000001ff097424 */ /* 0x000fc800078e00ff */
[----:B------:R-:W4:Y:S01]  /*12a0*/  LDC R28, c[0x0][0x648] ;  /* 0x00019200ff1c7b82 */ /* 0x000f220000000800 */
[-C--:B0-----:R-:W-:Y:S02]  /*12b0*/  SHF.L.U32 R6, R11, R24.reuse, RZ ;  /* 0x000000180b067219 */ /* 0x081fe400000006ff */
[--C-:B------:R-:W-:Y:S02]  /*12c0*/  SHF.R.U64 R22, R32, R24, R7.reuse ;  /* 0x0000001820167219 */ /* 0x100fe40000001207 */
[----:B------:R-:W-:Y:S02]  /*12d0*/  LOP3.LUT R13, RZ, R6, RZ, 0x33, !PT ;  /* 0x00000006ff0d7212 */ /* 0x000fe400078e33ff */
[-C--:B------:R-:W-:Y:S01]  /*12e0*/  SHF.R.U32.HI R7, RZ, R24.reuse, R7 ;  /* 0x00000018ff077219 */ /* 0x080fe20000011607 */
[----:B------:R-:W0:Y:S01]  /*12f0*/  LDC R29, c[0x0][0x638] ;  /* 0x00018e00ff1d7b82 */ /* 0x000e220000000800 */
[----:B------:R-:W-:Y:S01]  /*1300*/  SHF.L.U32 R12, R9, R24, RZ ;  /* 0x00000018090c7219 */ /* 0x000fe200000006ff */
[----:B------:R-:W-:-:S06]  /*1310*/  IMAD.MOV.U32 R6, RZ, RZ, R22 ;  /* 0x000000ffff067224 */ /* 0x000fcc00078e0016 */
[----:B------:R-:W0:Y:S01]  /*1320*/  LDC R30, c[0x0][0x610] ;  /* 0x00018400ff1e7b82 */ /* 0x000e220000000800 */
[----:B-1-3--:R-:W-:Y:S05]  /*1330*/  @!P0 BRA `(.L_x_13) ;  /* 0x0000000000288947 */ /* 0x00afea0003800000 */
[----:B------:R-:W1:Y:S02]  /*1340*/  LDC R11, c[0x0][0x64c] ;  /* 0x00019300ff0b7b82 */ /* 0x000e640000000800 */
[----:B-1----:R-:W-:-:S05]  /*1350*/  IADD3 R11, P0, R22, R11, RZ ;  /* 0x0000000b160b7210 */ /* 0x002fca0007f1e0ff */
        /* <DEDUP_REMOVED lines=8> */
.L_x_13:
[----:B----4-:R-:W-:Y:S01]  /*13e0*/  SHF.R.U64 R6, R6, R28, R7 ;  /* 0x0000001c06067219 */ /* 0x010fe20000001207 */
[----:B--2---:R-:W-:Y:S01]  /*13f0*/  VIADD R7, R25, 0xffffffff ;  /* 0xffffffff19077836 */ /* 0x004fe20000000000 */
[----:B------:R-:W-:Y:S01]  /*1400*/  LOP3.LUT R13, R32, R13, RZ, 0xc0, !PT ;  /* 0x0000000d200d7212 */ /* 0x000fe200078ec0ff */
[----:B------:R-:W-:Y:S02]  /*1410*/  IMAD.MOV R15, RZ, RZ, -R15 ;  /* 0x000000ffff0f7224 */ /* 0x000fe400078e0a0f */
[----:B------:R-:W-:Y:S01]  /*1420*/  IMAD.MOV R8, RZ, RZ, -R6 ;  /* 0x000000ffff087224 */ /* 0x000fe200078e0a06 */
[----:B------:R-:W-:Y:S01]  /*1430*/  LOP3.LUT R7, R20, R7, RZ, 0xc0, !PT ;  /* 0x0000000714077212 */ /* 0x000fe200078ec0ff */
[----:B------:R-:W-:Y:S02]  /*1440*/  IMAD R13, R12, R6, R13 ;  /* 0x000000060c0d7224 */ /* 0x000fe400078e020d */
[----:B------:R-:W-:Y:S02]  /*1450*/  @P1 IMAD R2, R19, R15, R14 ;  /* 0x0000000f13021224 */ /* 0x000fe400078e020e */
[----:B0-----:R-:W-:-:S02]  /*1460*/  IMAD R6, R8, R29, R22 ;  /* 0x0000001d08067224 */ /* 0x001fc400078e0216 */
[----:B------:R-:W-:Y:S02]  /*1470*/  IMAD R2, R13, R30, R2 ;  /* 0x0000001e0d027224 */ /* 0x000fe400078e0202 */
[----:B------:R-:W-:Y:S02]  /*1480*/  IMAD R19, R6, R25, R7 ;  /* 0x0000001906137224 */ /* 0x000fe400078e0207 */
[----:B------:R-:W-:-:S03]  /*1490*/  IMAD.MOV.U32 R8, RZ, RZ, 0x1 ;  /* 0x00000001ff087424 */ /* 0x000fc600078e00ff */
[----:B------:R-:W-:Y:S02]  /*14a0*/  SEL R22, R19, R2, !P1 ;  /* 0x0000000213167207 */ /* 0x000fe40004800000 */
[----:B------:R-:W-:Y:S01]  /*14b0*/  SEL R19, R2, R19, !P1 ;  /* 0x0000001302137207 */ /* 0x000fe20004800000 */
[----:B------:R-:W-:-:S07]  /*14c0*/  IMAD.MOV.U32 R2, RZ, RZ, R31 ;  /* 0x000000ffff027224 */ /* 0x000fce00078e001f */
.L_x_11:
[----:B------:R-:W-:Y:S05]  /*14d0*/  @!P2 BRA `(.L_x_14) ;  /* 0x00000074007ca947 */ /* 0x000fea0003800000 */
[----:B------:R-:W-:-:S13]  /*14e0*/  ISETP.GT.U32.AND P0, PT, R33, 0x1, PT ;  /* 0x000000012100780c */ /* 0x000fda0003f04070 */
[----:B------:R-:W-:Y:S05]  /*14f0*/  @P0 EXIT ;  /* 0x000000000000094d */ /* 0x000fea0003800000 */
.L_x_15:
[----:B------:R-:W-:-:S08]  /*1500*/  NOP ;  /* 0x0000000000007918 */ /* 0x000fd00000000000 */
[----:B------:R-:W1:Y:S02]  /*1510*/  USETMAXREG.TRY_ALLOC.CTAPOOL UP0, 0xe8 ;  /* 0x000000e8000079c8 */ /* 0x000e640008000600 */
[----:B-1----:R-:W-:-:S13]  /*1520*/  PLOP3.LUT P0, PT, PT, PT, UP0, 0x80, 0x0 ;  /* 0x000000000000781c */ /* 0x002fda0003f0f008 */
[----:B------:R-:W-:Y:S05]  /*1530*/  @!P0 BRA `(.L_x_15) ;  /* 0xfffffffc00f08947 */ /* 0x000fea000383ffff */
[----:B------:R-:W-:-:S13]  /*1540*/  LOP3.LUT P0, RZ, R8, 0xff, RZ, 0xc0, !PT ;  /* 0x000000ff08ff7812 */ /* 0x000fda000780c0ff */
[----:B------:R-:W-:Y:S05]  /*1550*/  @!P0 EXIT ;  /* 0x000000000000894d */ /* 0x000fea0003800000 */
[----:B------:R-:W1:Y:S01]  /*1560*/  S2UR UR4, SR_CgaCtaId ;  /* 0x00000000000479c3 */ /* 0x000e620000008800 */
[----:B------:R-:W-:Y:S01]  /*1570*/  VIADD R6, R5, 0xffffffff ;  /* 0xffffffff05067836 */ /* 0x000fe20000000000 */
[----:B------:R-:W-:Y:S01]  /*1580*/  SHF.R.S32.HI R0, RZ, 0x1f, R3 ;  /* 0x0000001fff007819 */ /* 0x000fe20000011403 */
[----:B------:R-:W-:Y:S01]  /*1590*/  UMOV UR41, 0x400 ;  /* 0x0000040000297882 */ /* 0x000fe20000000000 */
[----:B------:R-:W-:Y:S01]  /*15a0*/  UISETP.LT.AND UP0, UPT, UR40, 0x1, UPT ;  /* 0x000000012800788c */ /* 0x000fe2000bf01270 */
[----:B------:R-:W-:Y:S01]  /*15b0*/  LOP3.LUT R123, R16, 0x1, RZ, 0xfc, !PT ;  /* 0x00000001107b7812 */ /* 0x000fe200078efcff */
[----:B------:R-:W-:Y:S01]  /*15c0*/  USHF.L.U32 UR44, UR40, 0x1, URZ ;  /* 0x00000001282c7899 */ /* 0x000fe2000800063f */
[----:B------:R-:W-:Y:S01]  /*15d0*/  R2UR UR42, R6 ;  /* 0x00000000062a72ca */ /* 0x000fe200000e0000 */
[----:B------:R-:W-:Y:S01]  /*15e0*/  USEL UR43, UR40, 0x1, UP0 ;  /* 0x00000001282b7887 */ /* 0x000fe20008000000 */
[CC--:B------:R-:W-:Y:S02]  /*15f0*/  LEA.HI R4, R0.reuse, R3.reuse, RZ, 0x2 ;  /* 0x0000000300047211 */ /* 0x0c0fe400078f10ff */
[----:B------:R-:W-:Y:S01]  /*1600*/  LEA.HI R0, R0, R3, RZ, 0x5 ;  /* 0x0000000300007211 */ /* 0x000fe200078f28ff */
[----:B------:R-:W-:Y:S01]  /*1610*/  UIADD3 UR43, -UR43, UR40, URZ ;  /* 0x000000282b2b7290 */ /* 0x000fe2000fffe13f */
[----:B------:R-:W-:-:S02]  /*1620*/  SHF.R.S32.HI R114, RZ, 0x2, R4 ;  /* 0x00000002ff727819 */ /* 0x000fc40000011404 */
[----:B------:R-:W-:Y:S02]  /*1630*/  SHF.R.S32.HI R5, RZ, 0x1f, R4 ;  /* 0x0000001fff057819 */ /* 0x000fe40000011404 */
[----:B------:R-:W-:Y:S02]  /*1640*/  LOP3.LUT R116, R4, 0xfffffffc, RZ, 0xc0, !PT ;  /* 0xfffffffc04747812 */ /* 0x000fe400078ec0ff */
[----:B------:R-:W-:Y:S01]  /*1650*/  LEA.HI R5, R5, R114, RZ, 0x3 ;  /* 0x0000007205057211 */ /* 0x000fe200078f18ff */
[----:B------:R-:W-:Y:S01]  /*1660*/  USHF.L.U32 UR42, UR42, 0x3, URZ ;  /* 0x000000032a2a7899 */ /* 0x000fe2000800063f */
[----:B------:R-:W-:Y:S01]  /*1670*/  ISETP.NE.AND P0, PT, R6, RZ, PT ;  /* 0x000000ff0600720c */ /* 0x000fe20003f05270 */
[----:B------:R-:W-:Y:S01]  /*1680*/  IMAD.IADD R116, R3, 0x1, -R116 ;  /* 0x0000000103747824 */ /* 0x000fe200078e0a74 */
[----:B------:R-:W-:Y:S01]  /*1690*/  LOP3.LUT R5, R5, 0xfffffff8, RZ, 0xc0, !PT ;  /* 0xfffffff805057812 */ /* 0x000fe200078ec0ff */
[----:B-1----:R-:W-:Y:S01]  /*16a0*/  ULEA UR41, UR4, UR41, 0x18 ;  /* 0x0000002904297291 */ /* 0x002fe2000f8ec03f */
[----:B------:R-:W-:Y:S01]  /*16b0*/  SEL R122, RZ, 0x1, P0 ;  /* 0x00000001ff7a7807 */ /* 0x000fe20000000000 */
[----:B------:R-:W-:Y:S01]  /*16c0*/  IMAD.U32 R120, RZ, RZ, UR42 ;  /* 0x0000002aff787e24 */ /* 0x000fe2000f8e00ff */
[----:B------:R-:W-:Y:S01]  /*16d0*/  ULDC UR4, c[0x0][0x284] ;  /* 0x0000a10000047ab9 */ /* 0x000fe20000000800 */
[----:B------:R-:W-:Y:S01]  /*16e0*/  IMAD.IADD R114, R114, 0x1, -R5 ;  /* 0x0000000172727824 */ /* 0x000fe200078e0a05 */
[----:B------:R-:W-:Y:S01]  /*16f0*/  UIADD3 UR45, UR41, 0x1f0, URZ ;  /* 0x000001f0292d7890 */ /* 0x000fe2000fffe03f */
[----:B------:R-:W-:-:S02]  /*1700*/  SHF.R.S32.HI R5, RZ, 0x5, R0 ;  /* 0x00000005ff057819 */ /* 0x000fc40000011400 */
[C---:B------:R-:W-:Y:S02]  /*1710*/  LOP3.LUT R118, R120.reuse, 0x8, RZ, 0xc0, !PT ;  /* 0x0000000878767812 */ /* 0x040fe400078ec0ff */
[--C-:B------:R-:W-:Y:S01]  /*1720*/  SHF.R.S32.HI R115, RZ, 0x1f, R114.reuse ;  /* 0x0000001fff737819 */ /* 0x100fe20000011472 */
[C-C-:B------:R-:W-:Y:S01]  /*1730*/  IMAD R117, R5.reuse, -0x10, -R114.reuse ;  /* 0xfffffff005757824 */ /* 0x140fe200078e0a72 */
[----:B------:R-:W-:Y:S01]  /*1740*/  LOP3.LUT R120, R120, 0x8, RZ, 0xc, !PT ;  /* 0x0000000878787812 */ /* 0x000fe200078e0cff */
[----:B------:R-:W-:Y:S01]  /*1750*/  IMAD.U32 R121, RZ, RZ, UR45 ;  /* 0x0000002dff797e24 */ /* 0x000fe2000f8e00ff */
[----:B------:R-:W-:Y:S01]  /*1760*/  LOP3.LUT R118, R118, 0x18, RZ, 0x3c, !PT ;  /* 0x0000001876767812 */ /* 0x000fe200078e3cff */
[----:B------:R-:W-:-:S04]  /*1770*/  IMAD.WIDE R114, R5, 0x10, R114 ;  /* 0x0000001005727825 */ /* 0x000fc800078e0272 */
[----:B------:R-:W-:Y:S02]  /*1780*/  VIADD R119, R121, UR42 ;  /* 0x0000002a79777c36 */ /* 0x000fe40008000000 */
[----:B------:R-:W-:-:S07]  /*1790*/  VIADD R117, R117, UR4 ;  /* 0x0000000475757c36 */ /* 0x000fce0008000000 */
.L_x_211:
[----:B------:R-:W-:Y:S01]  /*17a0*/  SHF.L.U32 R0, R122, 0x1f, RZ ;  /* 0x0000001f7a007819 */ /* 0x000fe200000006ff */
[----:B------:R-:W-:Y:S02]  /*17b0*/  ULDC UR4, c[0x0][0x28c] ;  /* 0x0000a30000047ab9 */ /* 0x000fe40000000800 */
[----:B------:R-:W-:Y:S01]  /*17c0*/  ISETP.LT.AND P1, PT, RZ, UR4, PT ;  /* 0x00000004ff007c0c */ /* 0x000fe2000bf21270 */
[----:B------:R-:W1:Y:S02]  /*17d0*/  SYNCS.PHASECHK.TRANS64.TRYWAIT P0, [R121+UR42], R0 ;  /* 0x00000000790075a7 */ /* 0x000e64000800016a */
[----:B-12---:R-:W-:Y:S10]  /*17e0*/  @!P0 BRA `(.L_x_16) ;  /* 0x0000009000588947 */ /* 0x006ff40003800000 */
.L_x_259:
[----:B------:R-:W-:Y:S05]  /*17f0*/  @P1 BRA `(.L_x_17) ;  /* 0x0000000000401947 */ /* 0x000fea0003800000 */
[----:B-1----:R-:W-:Y:S01]  /*1800*/  MOV R0, 0x0 ;  /* 0x0000000000007802 */ /* 0x002fe20000000f00 */
[----:B------:R-:W-:Y:S01]  /*1810*/  ULDC.64 UR4, c[0x4][0x68] ;  /* 0x01001a0000047ab9 */ /* 0x000fe20000000a00 */
[----:B------:R-:W-:Y:S01]  /*1820*/  ULDC.64 UR6, c[0x4][0x8] ;  /* 0x0100020000067ab9 */ /* 0x000fe20000000a00 */
[----:B------:R-:W-:Y:S01]  /*1830*/  IMAD.U32 R4, RZ, RZ, UR4 ;  /* 0x00000004ff047e24 */ /* 0x000fe2000f8e00ff */
[----:B------:R1:W2:Y:S01]  /*1840*/  LDC.64 R14, c[0x4][R0] ;  /* 0x01000000000e7b82 */ /* 0x0002a20000000a00 */
[----:B------:R-:W-:Y:S01]  /*1850*/  IMAD.U32 R5, RZ, RZ, UR5 ;  /* 0x00000005ff057e24 */ /* 0x000fe2000f8e00ff */
[----:B------:R-:W-:Y:S01]  /*1860*/  ULDC.64 UR4, c[0x4][0x70] ;  /* 0x01001c0000047ab9 */ /* 0x000fe20000000a00 */
[----:B------:R-:W-:Y:S02]  /*1870*/  IMAD.U32 R10, RZ, RZ, UR6 ;  /* 0x00000006ff0a7e24 */ /* 0x000fe4000f8e00ff */
[----:B------:R-:W-:Y:S02]  /*1880*/  IMAD.U32 R6, RZ, RZ, UR4 ;  /* 0x00000004ff067e24 */ /* 0x000fe4000f8e00ff */
[----:B------:R-:W-:-:S02]  /*1890*/  IMAD.U32 R7, RZ, RZ, UR5 ;  /* 0x00000005ff077e24 */ /* 0x000fc4000f8e00ff */
[----:B------:R-:W-:Y:S02]  /*18a0*/  IMAD.U32 R11, RZ, RZ, UR7 ;  /* 0x00000007ff0b7e24 */ /* 0x000fe4000f8e00ff */
[----:B------:R-:W-:Y:S02]  /*18b0*/  IMAD.MOV.U32 R8, RZ, RZ, 0x1e1 ;  /* 0x000001e1ff087424 */ /* 0x000fe400078e00ff */
[----:B0-----:R-:W-:Y:S02]  /*18c0*/  IMAD.MOV.U32 R12, RZ, RZ, 0x1 ;  /* 0x00000001ff0c7424 */ /* 0x001fe400078e00ff */
[----:B-1----:R-:W-:-:S07]  /*18d0*/  IMAD.MOV.U32 R13, RZ, RZ, RZ ;  /* 0x000000ffff0d7224 */ /* 0x002fce00078e00ff */
[----:B------:R-:W-:-:S07]  /*18e0*/  LEPC R20, `(.L_x_17) ;  /* 0x000000001014794e */ /* 0x000fce0000000000 */
[----:B--2--5:R-:W-:Y:S05]  /*18f0*/  CALL.ABS.NOINC R14 ;  /* 0x000000000e007343 */ /* 0x024fea0003c00000 */
.L_x_17:
[----:B------:R-:W-:-:S13]  /*1900*/  ISETP.NE.AND P0, PT, R123, 0x3, PT ;  /* 0x000000037b00780c */ /* 0x000fda0003f05270 */
[----:B------:R-:W-:Y:S05]  /*1910*/  @!P0 BRA `(.L_x_18) ;  /* 0x0000000000048947 */ /* 0x000fea0003800000 */
[----:B------:R-:W-:Y:S01]  /*1920*/  BPT.TRAP 0x1 ;  /* 0x000000040000795c */ /* 0x000fe20000300000 */
.L_x_18:
[----:B------:R-:W-:Y:S02]  /*1930*/  IMAD.U32 R3, RZ, RZ, UR38 ;  /* 0x00000026ff037e24 */ /* 0x000fe4000f8e00ff */
[----:B-1----:R-:W-:-:S03]  /*1940*/  IMAD.U32 R0, RZ, RZ, UR39 ;  /* 0x00000027ff007e24 */ /* 0x002fc6000f8e00ff */
[----:B------:R-:W-:Y:S02]  /*1950*/  LEA R3, R3, UR41, 0x3 ;  /* 0x0000002903037c11 */ /* 0x000fe4000f8e18ff */
[----:B------:R-:W-:-:S04]  /*1960*/  SHF.L.U32 R0, R0, 0x1f, RZ ;  /* 0x0000001f00007819 */ /* 0x000fc800000006ff */
[----:B------:R1:W2:Y:S01]  /*1970*/  SYNCS.PHASECHK.TRANS64.TRYWAIT P1, [R3+URZ], R0 ;  /* 0x00000000030075a7 */ /* 0x0002a2000802017f */
[----:B------:R-:W-:Y:S05]  /*1980*/  @!P0 BRA `(.L_x_19) ;  /* 0x0000000000048947 */ /* 0x000fea0003800000 */
[----:B------:R-:W-:Y:S01]  /*1990*/  BPT.TRAP 0x1 ;  /* 0x000000040000795c */ /* 0x000fe20000300000 */
.L_x_19:
[----:B------:R-:W-:-:S05]  /*19a0*/  IMAD.U32 R4, RZ, RZ, UR43 ;  /* 0x0000002bff047e24 */ /* 0x000fca000f8e00ff */
[----:B------:R-:W-:Y:S01]  /*19b0*/  ISETP.GE.AND P2, PT, R4, 0x1, PT ;  /* 0x000000010400780c */ /* 0x000fe20003f46270 */
[----:B--2---:R-:W-:-:S12]  /*19c0*/  @P1 BRA `(.L_x_20) ;  /* 0x0000000000081947 */ /* 0x004fd80003800000 */
[----:B------:R-:W2:Y:S02]  /*19d0*/  SYNCS.PHASECHK.TRANS64.TRYWAIT P1, [R3+URZ], R0 ;  /* 0x00000000030075a7 */ /* 0x000ea4000802017f */
[----:B--2---:R-:W-:Y:S05]  /*19e0*/  @!P1 BRA `(.L_x_21) ;  /* 0x0000008c00ec9947 */ /* 0x004fea0003800000 */
.L_x_20:
[----:B------:R-:W-:Y:S05]  /*19f0*/  WARPSYNC.ALL ;  /* 0x0000000000007948 */ /* 0x000fea0003800000 */
[----:B------:R-:W-:Y:S01]  /*1a00*/  UIADD3 UR4, UR41, 0x300, URZ ;  /* 0x0000030029047890 */ /* 0x000fe2000fffe03f */
[----:B------:R-:W-:Y:S01]  /*1a10*/  WARPGROUP.ARRIVE ;  /* 0x00000000000079c5 */ /* 0x000fe20000000000 */
[----:B------:R-:W-:Y:S02]  /*1a20*/  UIADD3 UR5, UR41, 0xf300, URZ ;  /* 0x0000f30029057890 */ /* 0x000fe4000fffe03f */
[----:B------:R-:W-:Y:S02]  /*1a30*/  USHF.R.U32.HI UR4, URZ, 0x4, UR4 ;  /* 0x000000043f047899 */ /* 0x000fe40008011604 */
[----:B------:R-:W-:-:S02]  /*1a40*/  USHF.R.U32.HI UR5, URZ, 0x4, UR5 ;  /* 0x000000043f057899 */ /* 0x000fc40008011605 */
[----:B------:R-:W-:Y:S02]  /*1a50*/  ULOP3.LUT UR4, UR4, 0x3fff, URZ, 0xc0, !UPT ;  /* 0x00003fff04047892 */ /* 0x000fe4000f8ec03f */
[----:B------:R-:W-:Y:S02]  /*1a60*/  ULOP3.LUT UR5, UR5, 0x3fff, URZ, 0xc0, !UPT ;  /* 0x00003fff05057892 */ /* 0x000fe4000f8ec03f */
[----:B------:R-:W-:Y:S02]  /*1a70*/  ULOP3.LUT UR4, UR4, 0x10000, URZ, 0xfc, !UPT ;  /* 0x0001000004047892 */ /* 0x000fe4000f8efc3f */
[----:B------:R-:W-:Y:S02]  /*1a80*/  ULOP3.LUT UR5, UR5, 0x10000, URZ, 0xfc, !UPT ;  /* 0x0001000005057892 */ /* 0x000fe4000f8efc3f */
[----:B------:R-:W-:Y:S02]  /*1a90*/  ULEA UR8, UR38, UR4, 0x7 ;  /* 0x0000000426087291 */ /* 0x000fe4000f8e383f */
[----:B------:R-:W-:Y:S01]  /*1aa0*/  UIMAD UR6, UR38, 0x160, UR5 ;  /* 0x00000160260678a4 */ /* 0x000fe2000f8e0205 */
[----:B------:R-:W-:Y:S01]  /*1ab0*/  UMOV UR9, 0xc0000010 ;  /* 0xc000001000097882 */ /* 0x000fe20000000000 */
[----:B------:R-:W-:-:S02]  /*1ac0*/  UMOV UR11, 0xc0000010 ;  /* 0xc0000010000b7882 */ /* 0x000fc40000000000 */
[----:B------:R-:W-:Y:S02]  /*1ad0*/  UIADD3 UR7, UR6, 0x20, URZ ;  /* 0x0000002006077890 */ /* 0x000fe4000fffe03f */
[----:B------:R-:W-:Y:S02]  /*1ae0*/  UIADD3 UR12, UR6, 0x40, URZ ;  /* 0x00000040060c7890 */ /* 0x000fe4000fffe03f */
[----:B------:R-:W-:Y:S01]  /*1af0*/  UMOV UR10, UR6 ;  /* 0x00000006000a7c82 */ /* 0x000fe20008000000 */
[----:B------:R-:W-:Y:S01]  /*1b00*/  UIADD3 UR13, UR6, 0x60, URZ ;  /* 0x00000060060d7890 */ /* 0x000fe2000fffe03f */
[----:B------:R-:W-:Y:S01]  /*1b10*/  HGMMA.64x16x16.F32 R104, gdesc[UR8], RZ, !UPT, gsb0 ;  /* 0x00200000086879f0 */ /* 0x000fe2000c0008ff */
[----:B------:R-:W-:Y:S01]  /*1b20*/  UMOV UR10, UR7 ;  /* 0x00000007000a7c82 */ /* 0x000fe20008000000 */
[----:B------:R-:W-:Y:S01]  /*1b30*/  UMOV UR11, 0xc0000010 ;  /* 0xc0000010000b7882 */ /* 0x000fe20000000000 */
[----:B------:R-:W-:Y:S01]  /*1b40*/  UIADD3 UR7, UR6, 0x80, URZ ;  /* 0x0000008006077890 */ /* 0x000fe2000fffe03f */
[----:B------:R-:W-:-:S02]  /*1b50*/  WARPGROUP.DEPBAR.LE gsb0, 0x0 ;  /* 0x00008000000079c5 */ /* 0x000fc40000010000 */
[----:B------:R-:W-:-:S06]  /*1b60*/  WARPGROUP.ARRIVE ;  /* 0x00000000000079c5 */ /* 0x000fcc0000000000 */
[----:B------:R-:W-:Y:S01]  /*1b70*/  HGMMA.64x16x16.F32 R96, gdesc[UR8], RZ, !UPT, gsb0 ;  /* 0x00200000086079f0 */ /* 0x000fe2000c0008ff */
[----:B------:R-:W-:Y:S01]  /*1b80*/  UMOV UR10, UR12 ;  /* 0x0000000c000a7c82 */ /* 0x000fe20008000000 */
[----:B------:R-:W-:Y:S01]  /*1b90*/  UMOV UR11, 0xc0000010 ;  /* 0xc0000010000b7882 */ /* 0x000fe20000000000 */
[----:B------:R-:W-:Y:S01]  /*1ba0*/  UIADD3 UR12, UR6, 0xa0, URZ ;  /* 0x000000a0060c7890 */ /* 0x000fe2000fffe03f */
[----:B------:R-:W-:Y:S02]  /*1bb0*/  WARPGROUP.DEPBAR.LE gsb0, 0x0 ;  /* 0x00008000000079c5 */ /* 0x000fe40000010000 */
        /* <DEDUP_REMOVED lines=22> */
[----:B------:R-:W-:Y:S02]  /*1d20*/  UIADD3 UR13, UR6, 0x120, URZ ;  /* 0x00000120060d7890 */ /* 0x000fe4000fffe03f */
[----:B------:R-:W-:Y:S01]  /*1d30*/  UIADD3 UR6, UR6, 0x140, URZ ;  /* 0x0000014006067890 */ /* 0x000fe2000fffe03f */
[----:B------:R-:W-:Y:S02]  /*1d40*/  WARPGROUP.DEPBAR.LE gsb0, 0x0 ;  /* 0x00008000000079c5 */ /* 0x000fe40000010000 */
[----:B------:R-:W-:-:S06]  /*1d50*/  WARPGROUP.ARRIVE ;  /* 0x00000000000079c5 */ /* 0x000fcc0000000000 */
[----:B------:R-:W-:Y:S01]  /*1d60*/  HGMMA.64x16x16.F32 R56, gdesc[UR8], RZ, !UPT, gsb0 ;  /* 0x00200000083879f0 */ /* 0x000fe2000c0008ff */
[----:B------:R-:W-:Y:S01]  /*1d70*/  UMOV UR10, UR7 ;  /* 0x00000007000a7c82 */ /* 0x000fe20008000000 */
[----:B------:R-:W-:Y:S01]  /*1d80*/  UMOV UR11, 0xc0000010 ;  /* 0xc0000010000b7882 */ /* 0x000fe20000000000 */
        /* <DEDUP_REMOVED lines=17> */
[----:B------:R-:W-:Y:S03]  /*1ea0*/  HGMMA.64x16x16.F32 R24, gdesc[UR8], RZ, !UPT, gsb0 ;  /* 0x00200000081879f0 */ /* 0x000fe6000c0008ff */
[----:B------:R-:W-:Y:S02]  /*1eb0*/  WARPGROUP.DEPBAR.LE gsb0, 0x0 ;  /* 0x00008000000079c5 */ /* 0x000fe40000010000 */
[----:B------:R-:W-:Y:S05]  /*1ec0*/  @!P2 BRA `(.L_x_22) ;  /* 0x0000000400a8a947 */ /* 0x000fea0003800000 */
[----:B------:R-:W-:Y:S01]  /*1ed0*/  UIADD3 UR6, UR38, 0x1, URZ ;  /* 0x0000000126067890 */ /* 0x000fe2000fffe03f */
[----:B-12---:R-:W-:-:S03]  /*1ee0*/  IMAD.U32 R0, RZ, RZ, UR43 ;  /* 0x0000002bff007e24 */ /* 0x006fc6000f8e00ff */
[----:B------:R-:W-:-:S04]  /*1ef0*/  UISETP.NE.AND UP0, UPT, UR6, 0x1e, UPT ;  /* 0x0000001e0600788c */ /* 0x000fc8000bf05270 */
[----:B------:R-:W-:Y:S02]  /*1f00*/  USEL UR7, URZ, 0x1, UP0 ;  /* 0x000000013f077887 */ /* 0x000fe40008000000 */
[----:B------:R-:W-:Y:S02]  /*1f10*/  USEL UR6, UR6, URZ, UP0 ;  /* 0x0000003f06067287 */ /* 0x000fe40008000000 */
[----:B------:R-:W-:-:S06]  /*1f20*/  ULOP3.LUT UR7, UR39, UR7, URZ, 0x3c, !UPT ;  /* 0x0000000727077292 */ /* 0x000fcc000f8e3c3f */
[----:B------:R-:W-:Y:S01]  /*1f30*/  IMAD.U32 R5, RZ, RZ, UR7 ;  /* 0x00000007ff057e24 */ /* 0x000fe2000f8e00ff */
[----:B------:R-:W-:-:S06]  /*1f40*/  UMOV UR7, UR38 ;  /* 0x0000002600077c82 */ /* 0x000fcc0008000000 */
.L_x_29:
[----:B-12---:R-:W-:Y:S05]  /*1f50*/  @!P0 BRA `(.L_x_23) ;  /* 0x0000000000048947 */ /* 0x006fea0003800000 */
[----:B------:R-:W-:Y:S01]  /*1f60*/  BPT.TRAP 0x1 ;  /* 0x000000040000795c */ /* 0x000fe20000300000 */
.L_x_23:
[----:B------:R-:W-:Y:S01]  /*1f70*/  ULEA UR8, UR6, UR41, 0x3 ;  /* 0x0000002906087291 */ /* 0x000fe2000f8e183f */
[----:B------:R-:W-:-:S08]  /*1f80*/  SHF.L.U32 R3, R5, 0x1f, RZ ;  /* 0x0000001f05037819 */ /* 0x000fd000000006ff */
[----:B------:R1:W2:Y:S01]  /*1f90*/  SYNCS.PHASECHK.TRANS64.TRYWAIT P1, [UR8], R3 ;  /* 0x00000003ff0075a7 */ /* 0x0002a20008020148 */
[----:B------:R-:W-:Y:S05]  /*1fa0*/  @!P0 BRA `(.L_x_24) ;  /* 0x0000000000048947 */ /* 0x000fea0003800000 */
[----:B------:R-:W-:Y:S01]  /*1fb0*/  BPT.TRAP 0x1 ;  /* 0x000000040000795c */ /* 0x000fe20000300000 */
.L_x_24:
[----:B--2---:R-:W-:Y:S05]  /*1fc0*/  @P1 BRA `(.L_x_25) ;  /* 0x0000000000081947 */ /* 0x004fea0003800000 */
[----:B------:R-:W2:Y:S02]  /*1fd0*/  SYNCS.PHASECHK.TRANS64.TRYWAIT P1, [UR8], R3 ;  /* 0x00000003ff0075a7 */ /* 0x000ea40008020148 */
[----:B--2---:R-:W-:Y:S05]  /*1fe0*/  @!P1 BRA `(.L_x_26) ;  /* 0x0000008800809947 */ /* 0x004fea0003800000 */
.L_x_25:
[----:B------:R-:W-:Y:S01]  /*1ff0*/  ULEA UR8, UR6, UR4, 0x7 ;  /* 0x0000000406087291 */ /* 0x000fe2000f8e383f */
[----:B------:R-:W-:Y:S01]  /*2000*/  WARPGROUP.ARRIVE ;  /* 0x00000000000079c5 */ /* 0x000fe20000000000 */
[----:B------:R-:W-:Y:S01]  /*2010*/  UIMAD UR12, UR6, 0x160, UR5 ;  /* 0x00000160060c78a4 */ /* 0x000fe2000f8e0205 */
[----:B------:R-:W-:Y:S01]  /*2020*/  UMOV UR9, 0xc0000010 ;  /* 0xc000001000097882 */ /* 0x000fe20000000000 */
[----:B------:R-:W-:Y:S02]  /*2030*/  UMOV UR11, 0xc0000010 ;  /* 0xc0000010000b7882 */ /* 0x000fe40000000000 */
[----:B------:R-:W-:Y:S02]  /*2040*/  UIADD3 UR13, UR12, 0x20, URZ ;  /* 0x000000200c0d7890 */ /* 0x000fe4000fffe03f */
[----:B------:R-:W-:Y:S02]  /*2050*/  UIADD3 UR14, UR12, 0x40, URZ ;  /* 0x000000400c0e7890 */ /* 0x000fe4000fffe03f */
[----:B------:R-:W-:Y:S01]  /*2060*/  UMOV UR10, UR12 ;  /* 0x0000000c000a7c82 */ /* 0x000fe20008000000 */
[----:B------:R-:W-:Y:S01]  /*2070*/  UIADD3 UR15, UR12, 0x60, URZ ;  /* 0x000000600c0f7890 */ /* 0x000fe2000fffe03f */
[----:B------:R-:W-:Y:S01]  /*2080*/  HGMMA.64x16x16.F32 R104, gdesc[UR8], R104, gsb0 ;  /* 0x00200000086879f0 */ /* 0x000fe20008000868 */
[----:B------:R-:W-:Y:S01]  /*2090*/  UMOV UR10, UR13 ;  /* 0x0000000d000a7c82 */ /* 0x000fe20008000000 */
[----:B------:R-:W-:Y:S01]  /*20a0*/  UMOV UR11, 0xc0000010 ;  /* 0xc0000010000b7882 */ /* 0x000fe20000000000 */
[----:B------:R-:W-:Y:S01]  /*20b0*/  UIADD3 UR13, UR12, 0x80, URZ ;  /* 0x000000800c0d7890 */ /* 0x000fe2000fffe03f */
[----:B------:R-:W-:-:S02]  /*20c0*/  WARPGROUP.DEPBAR.LE gsb0, 0x0 ;  /* 0x00008000000079c5 */ /* 0x000fc40000010000 */
[----:B------:R-:W-:-:S06]  /*20d0*/  WARPGROUP.ARRIVE ;  /* 0x00000000000079c5 */ /* 0x000fcc0000000000 */
[----:B------:R-:W-:Y:S01]  /*20e0*/  HGMMA.64x16x16.F32 R96, gdesc[UR8], R96, gsb0 ;  /* 0x00200000086079f0 */ /* 0x000fe20008000860 */
[----:B------:R-:W-:Y:S01]  /*20f0*/  UMOV UR10, UR14 ;  /* 0x0000000e000a7c82 */ /* 0x000fe20008000000 */
[----:B------:R-:W-:Y:S01]  /*2100*/  UMOV UR11, 0xc0000010 ;  /* 0xc0000010000b7882 */ /* 0x000fe20000000000 */
[----:B------:R-:W-:Y:S01]  /*2110*/  UIADD3 UR14, UR12, 0xa0, URZ ;  /* 0x000000a00c0e7890 */ /* 0x000fe2000fffe03f */
[----:B------:R-:W-:Y:S02]  /*2120*/  WARPGROUP.DEPBAR.LE gsb0, 0x0 ;  /* 0x00008000000079c5 */ /* 0x000fe40000010000 */
        /* <DEDUP_REMOVED lines=22> */
[----:B------:R-:W-:Y:S02]  /*2290*/  UIADD3 UR15, UR12, 0x120, URZ ;  /* 0x000001200c0f7890 */ /* 0x000fe4000fffe03f */
[----:B------:R-:W-:Y:S01]  /*22a0*/  UIADD3 UR12, UR12, 0x140, URZ ;  /* 0x000001400c0c7890 */ /* 0x000fe2000fffe03f */
[----:B------:R-:W-:Y:S02]  /*22b0*/  WARPGROUP.DEPBAR.LE gsb0, 0x0 ;  /* 0x00008000000079c5 */ /* 0x000fe40000010000 */
[----:B------:R-:W-:-:S06]  /*22c0*/  WARPGROUP.ARRIVE ;  /* 0x00000000000079c5 */ /* 0x000fcc0000000000 */
[----:B------:R-:W-:Y:S01]  /*22d0*/  HGMMA.64x16x16.F32 R56, gdesc[UR8], R56, gsb0 ;  /* 0x00200000083879f0 */ /* 0x000fe20008000838 */
[----:B------:R-:W-:Y:S01]  /*22e0*/  UMOV UR10, UR13 ;  /* 0x0000000d000a7c82 */ /* 0x000fe20008000000 */
[----:B------:R-:W-:Y:S01]  /*22f0*/  UMOV UR11, 0xc0000010 ;  /* 0xc0000010000b7882 */ /* 0x000fe20000000000 */
        /* <DEDUP_REMOVED lines=17> */
[----:B------:R-:W-:Y:S03]  /*2410*/  HGMMA.64x16x16.F32 R24, gdesc[UR8], R24, gsb0 ;  /* 0x00200000081879f0 */ /* 0x000fe60008000818 */
[----:B------:R-:W-:Y:S02]  /*2420*/  WARPGROUP.DEPBAR.LE gsb0, 0x0 ;  /* 0x00008000000079c5 */ /* 0x000fe40000010000 */
[----:B------:R-:W-:Y:S05]  /*2430*/  @!P0 BRA `(.L_x_27) ;  /* 0x0000000000048947 */ /* 0x000fea0003800000 */
[----:B------:R-:W-:Y:S01]  /*2440*/  BPT.TRAP 0x1 ;  /* 0x000000040000795c */ /* 0x000fe20000300000 */
.L_x_27:
[----:B------:R-:W-:Y:S01]  /*2450*/  ULEA UR8, UR7, UR41, 0x3 ;  /* 0x0000002907087291 */ /* 0x000fe2000f8e183f */
[----:B------:R-:W-:-:S03]  /*2460*/  ISETP.GT.U32.AND P1, PT, R16, 0x1, PT ;  /* 0x000000011000780c */ /* 0x000fc60003f24070 */
[----:B------:R-:W-:-:S04]  /*2470*/  UIADD3 UR8, UR8, 0xf0, URZ ;  /* 0x000000f008087890 */ /* 0x000fc8000fffe03f */
[----:B------:R-:W-:-:S09]  /*2480*/  UPRMT UR8, URZ, 0x654, UR8 ;  /* 0x000006543f087896 */ /* 0x000fd20008000008 */
[----:B------:R-:W-:Y:S01]  /*2490*/  SYNCS.ARRIVE.TRANS64.RED.A1T0 RZ, [UR8], RZ ;  /* 0x000000ffffff79a7 */ /* 0x000fe20008100408 */
[----:B------:R-:W-:Y:S05]  /*24a0*/  @P1 BRA `(.L_x_28) ;  /* 0x0000000000041947 */ /* 0x000fea0003800000 */
[----:B------:R-:W-:Y:S01]  /*24b0*/  BPT.TRAP 0x1 ;  /* 0x000000040000795c */ /* 0x000fe20000300000 */
.L_x_28:
[----:B------:R-:W-:Y:S01]  /*24c0*/  UIADD3 UR6, UR6, 0x1, URZ ;  /* 0x0000000106067890 */ /* 0x000fe2000fffe03f */
[C---:B------:R-:W-:Y:S01]  /*24d0*/  ISETP.GT.AND P1, PT, R0.reuse, 0x1, PT ;  /* 0x000000010000780c */ /* 0x040fe20003f24270 */
[----:B------:R-:W-:Y:S01]  /*24e0*/  UIADD3 UR7, UR7, 0x1, URZ ;  /* 0x0000000107077890 */ /* 0x000fe2000fffe03f */
[----:B------:R-:W-:Y:S01]  /*24f0*/  VIADD R0, R0, 0xffffffff ;  /* 0xffffffff00007836 */ /* 0x000fe20000000000 */
[----:B------:R-:W-:Y:S02]  /*2500*/  UISETP.NE.AND UP0, UPT, UR6, 0x1e, UPT ;  /* 0x0000001e0600788c */ /* 0x000fe4000bf05270 */
[----:B------:R-:W-:Y:S02]  /*2510*/  UISETP.NE.AND UP1, UPT, UR7, 0x1e, UPT ;  /* 0x0000001e0700788c */ /* 0x000fe4000bf25270 */
[----:B------:R-:W-:Y:S02]  /*2520*/  USEL UR8, URZ, 0x1, UP0 ;  /* 0x000000013f087887 */ /* 0x000fe40008000000 */
[----:B------:R-:W-:-:S02]  /*2530*/  USEL UR6, UR6, URZ, UP0 ;  /* 0x0000003f06067287 */ /* 0x000fc40008000000 */
[----:B------:R-:W-:Y:S02]  /*2540*/  USEL UR7, UR7, URZ, UP1 ;  /* 0x0000003f07077287 */ /* 0x000fe40008800000 */
[----:B------:R-:W-:Y:S01]  /*2550*/  LOP3.LUT R5, R5, UR8, RZ, 0x3c, !PT ;  /* 0x0000000805057c12 */ /* 0x000fe2000f8e3cff */
[----:B------:R-:W-:Y:S09]  /*2560*/  @P1 BRA `(.L_x_29) ;  /* 0xfffffff800781947 */ /* 0x000ff2000383ffff */
.L_x_22:
[----:B-12---:R-:W1:Y:S01]  /*2570*/  LDC R0, c[0x0][0x28c] ;  /* 0x0000a300ff007b82 */ /* 0x006e620000000800 */
[----:B------:R2:W-:Y:S01]  /*2580*/  SYNCS.ARRIVE.TRANS64.A1T0 RZ, [R120+UR45], RZ ;  /* 0x000000ff78ff79a7 */ /* 0x0005e2000810002d */
[----:B-1----:R-:W-:-:S13]  /*2590*/  ISETP.GE.AND P1, PT, R0, 0x1, PT ;  /* 0x000000010000780c */ /* 0x002fda0003f26270 */
[----:B--2---:R-:W-:Y:S05]  /*25a0*/  @!P1 BRA `(.L_x_30) ;  /* 0x0000000000349947 */ /* 0x004fea0003800000 */
[----:B------:R-:W-:Y:S05]  /*25b0*/  @!P0 BRA `(.L_x_31) ;  /* 0x0000000000048947 */ /* 0x000fea0003800000 */
[----:B------:R-:W-:Y:S01]  /*25c0*/  BPT.TRAP 0x1 ;  /* 0x000000040000795c */ /* 0x000fe20000300000 */
.L_x_31:
[----:B------:R-:W-:Y:S01]  /*25d0*/  UIADD3 UR6, UR43, UR38, URZ ;  /* 0x000000262b067290 */ /* 0x000fe2000fffe03f */
[----:B------:R-:W-:-:S03]  /*25e0*/  ISETP.GT.U32.AND P0, PT, R16, 0x1, PT ;  /* 0x000000011000780c */ /* 0x000fc60003f04070 */
[----:B------:R-:W-:-:S04]  /*25f0*/  UIMAD.WIDE.U32 UR4, UR6, -0x77777777, URZ ;  /* 0x88888889060478a5 */ /* 0x000fc8000f8e003f */
[----:B------:R-:W-:-:S04]  /*2600*/  USHF.R.U32.HI UR4, URZ, 0x4, UR5 ;  /* 0x000000043f047899 */ /* 0x000fc80008011605 */
[----:B------:R-:W-:-:S04]  /*2610*/  UIMAD UR6, UR4, -0x1e, UR6 ;  /* 0xffffffe2040678a4 */ /* 0x000fc8000f8e0206 */
[----:B------:R-:W-:-:S04]  /*2620*/  ULEA UR6, UR6, UR41, 0x3 ;  /* 0x0000002906067291 */ /* 0x000fc8000f8e183f */
[----:B------:R-:W-:-:S04]  /*2630*/  UIADD3 UR6, UR6, 0xf0, URZ ;  /* 0x000000f006067890 */ /* 0x000fc8000fffe03f */
[----:B------:R-:W-:-:S09]  /*2640*/  UPRMT UR6, URZ, 0x654, UR6 ;  /* 0x000006543f067896 */ /* 0x000fd20008000006 */
[----:B------:R-:W-:Y:S01]  /*2650*/  SYNCS.ARRIVE.TRANS64.RED.A1T0 RZ, [UR6], RZ ;  /* 0x000000ffffff79a7 */ /* 0x000fe20008100406 */
[----:B------:R-:W-:Y:S05]  /*2660*/  @P0 BRA `(.L_x_30) ;  /* 0x0000000000040947 */ /* 0x000fea0003800000 */
[----:B------:R-:W-:Y:S01]  /*2670*/  BPT.TRAP 0x1 ;  /* 0x000000040000795c */ /* 0x000fe20000300000 */
.L_x_30:
[----:B------:R-:W-:Y:S01]  /*2680*/  SHF.L.U32 R0, R122, 0x1f, RZ ;  /* 0x0000001f7a007819 */ /* 0x000fe200000006ff */
[----:B------:R-:W-:Y:S01]  /*2690*/  UIADD3 UR38, UR44, UR38, URZ ;  /* 0x000000262c267290 */ /* 0x000fe2000fffe03f */
[----:B------:R-:W1:Y:S01]  /*26a0*/  LDC R9, c[0x0][0x288] ;  /* 0x0000a200ff097b82 */ /* 0x000e620000000800 */
[----:B------:R-:W-:Y:S01]  /*26b0*/  UISETP.GE.U32.AND UP1, UPT, UR44, 0x1e, UPT ;  /* 0x0000001e2c00788c */ /* 0x000fe2000bf26070 */
[----:B------:R-:W-:Y:S01]  /*26c0*/  IMAD.SHL.U32 R10, R116, 0x2, RZ ;  /* 0x00000002740a7824 */ /* 0x000fe200078e00ff */
[----:B------:R-:W-:Y:S02]  /*26d0*/  UISETP.GT.U32.AND UP0, UPT, UR38, 0x1d, UPT ;  /* 0x0000001d2600788c */ /* 0x000fe4000bf04070 */
[----:B------:R-:W-:Y:S02]  /*26e0*/  UIMAD.WIDE.U32 UR4, UR38, -0x77777777, URZ ;  /* 0x88888889260478a5 */ /* 0x000fe4000f8e003f */
[----:B------:R-:W-:Y:S01]  /*26f0*/  UISETP.LT.U32.AND UP0, UPT, UR44, 0x1e, UP0 ;  /* 0x0000001e2c00788c */ /* 0x000fe20008701070 */
[----:B------:R-:W2:Y:S01]  /*2700*/  SYNCS.PHASECHK.TRANS64.TRYWAIT P0, [R121+UR42+0x10], R0 ;  /* 0x00001000790075a7 */ /* 0x000ea2000800016a */
[----:B------:R-:W-:Y:S01]  /*2710*/  USHF.R.U32.HI UR4, URZ, 0x4, UR5 ;  /* 0x000000043f047899 */ /* 0x000fe20008011605 */
[----:B------:R-:W-:Y:S01]  /*2720*/  SHF.R.S32.HI R11, RZ, 0x1f, R10 ;  /* 0x0000001fff0b7819 */ /* 0x000fe2000001140a */
[----:B------:R-:W-:-:S02]  /*2730*/  USEL UR6, URZ, 0x1, !UP0 ;  /* 0x000000013f067887 */ /* 0x000fc4000c000000 */
[----:B------:R-:W-:Y:S02]  /*2740*/  UIMAD UR38, UR4, -0x1e, UR38 ;  /* 0xffffffe2042678a4 */ /* 0x000fe4000f8e0226 */
[----:B------:R-:W-:-:S04]  /*2750*/  ULOP3.LUT UR39, UR39, UR6, URZ, 0x3c, !UPT ;  /* 0x0000000627277292 */ /* 0x000fc8000f8e3c3f */
[----:B------:R-:W-:Y:S01]  /*2760*/  @UP1 ULOP3.LUT UR39, UR39, 0x1, UR4, 0x78, !UPT ;  /* 0x0000000127271892 */ /* 0x000fe2000f8e7804 */
[----:B-12---:R-:W-:Y:S11]  /*2770*/  @!P0 BRA `(.L_x_32) ;  /* 0x0000008000b48947 */ /* 0x006ff60003800000 */
.L_x_260:
[----:B------:R-:W-:Y:S01]  /*2780*/  IMAD.SHL.U32 R8, R19, 0x40, RZ ;  /* 0x0000004013087824 */ /* 0x000fe200078e00ff */
[----:B------:R-:W-:Y:S01]  /*2790*/  ULDC UR6, c[0x0][0x284] ;  /* 0x0000a10000067ab9 */ /* 0x000fe20000000800 */
[----:B0-----:R-:W-:Y:S01]  /*27a0*/  IMAD R12, R22, 0xb0, RZ ;  /* 0x000000b0160c7824 */ /* 0x001fe200078e02ff */
[----:B------:R-:W-:Y:S01]  /*27b0*/  SHF.R.S32.HI R21, RZ, 0x1f, R2 ;  /* 0x0000001fff157819 */ /* 0x000fe20000011402 */
[----:B------:R-:W-:Y:S01]  /*27c0*/  ULDC.64 UR4, c[0x0][0x5d0] ;  /* 0x0001740000047ab9 */ /* 0x000fe20000000a00 */
[----:B------:R-:W-:Y:S01]  /*27d0*/  ISETP.GE.AND P0, PT, R8, UR6, PT ;  /* 0x0000000608007c0c */ /* 0x000fe2000bf06270 */
[----:B------:R-:W-:Y:S01]  /*27e0*/  IMAD.WIDE.U32 R4, R2, UR4, R10 ;  /* 0x0000000402047c25 */ /* 0x000fe2000f8e000a */
[----:B------:R-:W-:Y:S02]  /*27f0*/  SHF.R.S32.HI R13, RZ, 0x1f, R12 ;  /* 0x0000001fff0d7819 */ /* 0x000fe4000001140c */
[C---:B------:R-:W-:Y:S01]  /*2800*/  ISETP.GE.OR P0, PT, R12.reuse, R9, P0 ;  /* 0x000000090c00720c */ /* 0x040fe20000706670 */
[----:B------:R-:W-:Y:S01]  /*2810*/  IMAD R3, R21, UR4, RZ ;  /* 0x0000000415037c24 */ /* 0x000fe2000f8e02ff */
[----:B------:R-:W-:-:S03]  /*2820*/  IADD3 R6, P1, R12, R4, RZ ;  /* 0x000000040c067210 */ /* 0x000fc60007f3e0ff */
[----:B------:R-:W-:-:S05]  /*2830*/  IMAD R3, R2, UR5, R3 ;  /* 0x0000000502037c24 */ /* 0x000fca000f8e0203 */
[----:B------:R-:W-:-:S03]  /*2840*/  IADD3.X R7, R13, R5, R3, P1, !PT ;  /* 0x000000050d077210 */ /* 0x000fc60000ffe403 */
[----:B------:R-:W-:Y:S05]  /*2850*/  @P0 BRA `(.L_x_33) ;  /* 0x0000005800ec0947 */ /* 0x000fea0003800000 */
[----:B------:R-:W0:Y:S01]  /*2860*/  LDC.64 R4, c[0x0][0x5c8] ;  /* 0x00017200ff047b82 */ /* 0x000e220000000a00 */
[----:B-----5:R-:W-:Y:S01]  /*2870*/  FSETP.NEU.AND P0, PT, R113, RZ, PT ;  /* 0x000000ff7100720b */ /* 0x020fe20003f0d000 */
[----:B------:R-:W-:Y:S01]  /*2880*/  IMAD R3, R116, -0x2, R9 ;  /* 0xfffffffe74037824 */ /* 0x000fe200078e0209 */
[----:B------:R-:W-:Y:S01]  /*2890*/  BSSY B0, `(.L_x_33) ;  /* 0x00005b7000007945 */ /* 0x000fe20003800000 */
[----:B------:R-:W-:-:S04]  /*28a0*/  IMAD.WIDE R128, R19, 0x40, R114 ;  /* 0x0000004013807825 */ /* 0x000fc800078e0272 */
[----:B-1----:R-:W-:Y:S02]  /*28b0*/  IMAD.IADD R0, R3, 0x1, -R12 ;  /* 0x0000000103007824 */ /* 0x002fe400078e0a0c */
[----:B------:R-:W-:-:S03]  /*28c0*/  IMAD.IADD R3, R117, 0x1, -R8 ;  /* 0x0000000175037824 */ /* 0x000fc600078e0a08 */
[----:B------:R-:W-:-:S04]  /*28d0*/  ISETP.GT.AND P1, PT, R0, RZ, PT ;  /* 0x000000ff0000720c */ /* 0x000fc80003f24270 */
[----:B------:R-:W-:Y:S01]  /*28e0*/  ISETP.GT.AND P2, PT, R3, RZ, P1 ;  /* 0x000000ff0300720c */ /* 0x000fe20000f44270 */
[-C--:B0-----:R-:W-:Y:S02]  /*28f0*/  IMAD R8, R129, R4.reuse, RZ ;  /* 0x0000000481087224 */ /* 0x081fe400078e02ff */
[----:B------:R-:W-:-:S04]  /*2900*/  IMAD.WIDE.U32 R6, R128, R4, R6 ;  /* 0x0000000480067225 */ /* 0x000fc800078e0006 */
[----:B------:R-:W-:-:S04]  /*2910*/  IMAD R9, R128, R5, R8 ;  /* 0x0000000580097224 */ /* 0x000fc800078e0208 */
[----:B------:R-:W-:Y:S01]  /*2920*/  IMAD.IADD R137, R7, 0x1, R9 ;  /* 0x0000000107897824 */ /* 0x000fe200078e0209 */
[----:B------:R-:W-:Y:S06]  /*2930*/  @!P0 BRA `(.L_x_34) ;  /* 0x0000003c00088947 */ /* 0x000fec0003800000 */
[----:B------:R-:W0:Y:S01]  /*2940*/  LDC.64 R130, c[0x0][0x5b8] ;  /* 0x00016e00ff827b82 */ /* 0x000e220000000a00 */
[----:B------:R-:W-:-:S07]  /*2950*/  ULDC.64 UR4, c[0x0][0x5c0] ;  /* 0x0001700000047ab9 */ /* 0x000fce0000000a00 */
[----:B------:R-:W1:Y:S08]  /*2960*/  LDC.64 R134, c[0x0][0x5b0] ;  /* 0x00016c00ff867b82 */ /* 0x000e700000000a00 */
[----:B------:R-:W2:Y:S01]  /*2970*/  LDC.64 R14, c[0x0][0x5a8] ;  /* 0x00016a00ff0e7b82 */ /* 0x000ea20000000a00 */
[-C--:B0-----:R-:W-:Y:S02]  /*2980*/  IMAD R7, R21, R130.reuse, RZ ;  /* 0x0000008215077224 */ /* 0x081fe400078e02ff */
[----:B------:R-:W-:-:S04]  /*2990*/  IMAD.WIDE.U32 R8, R2, R130, R10 ;  /* 0x0000008202087225 */ /* 0x000fc800078e000a */
[----:B------:R-:W-:Y:S01]  /*29a0*/  IMAD R131, R2, R131, R7 ;  /* 0x0000008302837224 */ /* 0x000fe200078e0207 */
[----:B------:R-:W-:Y:S01]  /*29b0*/  IADD3 R20, P0, R12, R8, RZ ;  /* 0x000000080c147210 */ /* 0x000fe20007f1e0ff */
[----:B-1----:R-:W-:-:S03]  /*29c0*/  IMAD R7, R129, R134, RZ ;  /* 0x0000008681077224 */ /* 0x002fc600078e02ff */
[----:B------:R-:W-:Y:S01]  /*29d0*/  IADD3.X R21, R13, R9, R131, P0, !PT ;  /* 0x000000090d157210 */ /* 0x000fe200007fe483 */
[C---:B------:R-:W-:Y:S02]  /*29e0*/  IMAD R133, R128.reuse, R135, R7 ;  /* 0x0000008780857224 */ /* 0x040fe400078e0207 */
[----:B------:R-:W-:-:S04]  /*29f0*/  IMAD.WIDE.U32 R8, R128, R134, R20 ;  /* 0x0000008680087225 */ /* 0x000fc800078e0014 */
[----:B------:R-:W-:Y:S01]  /*2a00*/  IMAD.IADD R7, R9, 0x1, R133 ;  /* 0x0000000109077824 */ /* 0x000fe200078e0285 */
[----:B--2---:R-:W-:-:S04]  /*2a10*/  LEA R124, P0, R8, R14, 0x1 ;  /* 0x0000000e087c7211 */ /* 0x004fc800078008ff */
[----:B------:R-:W-:-:S05]  /*2a20*/  LEA.HI.X R125, R8, R15, R7, 0x1, P0 ;  /* 0x0000000f087d7211 */ /* 0x000fca00000f0c07 */
[----:B------:R0:W2:Y:S01]  /*2a30*/  @P2 LDG.E.LTC128B.U16 R19, desc[UR36][R124.64] ;  /* 0x000000247c132981 */ /* 0x0000a2000c1e1520 */
[----:B------:R-:W-:Y:S01]  /*2a40*/  IMAD.WIDE.U32 R8, R128, R134, R12 ;  /* 0x0000008680087225 */ /* 0x000fe200078e000c */
[----:B------:R-:W-:Y:S02]  /*2a50*/  BSSY B1, `(.L_x_35) ;  /* 0x0000014000017945 */ /* 0x000fe40003800000 */
[----:B------:R-:W-:-:S04]  /*2a60*/  IADD3 R126, P0, R10, R8, RZ ;  /* 0x000000080a7e7210 */ /* 0x000fc80007f1e0ff */
[----:B------:R-:W-:Y:S01]  /*2a70*/  IADD3.X R127, R11, R133, R9, P0, !PT ;  /* 0x000000850b7f7210 */ /* 0x000fe200007fe409 */
[C---:B0-----:R-:W-:Y:S01]  /*2a80*/  IMAD.SHL.U32 R124, R134.reuse, 0x8, RZ ;  /* 0x00000008867c7824 */ /* 0x041fe200078e00ff */
[----:B------:R-:W-:Y:S01]  /*2a90*/  SHF.L.U64.HI R125, R134, 0x3, R135 ;  /* 0x00000003867d7819 */ /* 0x000fe20000010287 */
[----:B------:R-:W-:-:S04]  /*2aa0*/  IMAD.WIDE.U32 R126, R2, R130, R126 ;  /* 0x00000082027e7225 */ /* 0x000fc800078e007e */
[----:B--2---:R-:W-:-:S05]  /*2ab0*/  HADD2.F32 R8, -RZ, R19.H0_H0 ;  /* 0x20000013ff087230 */ /* 0x004fca0000004100 */
[----:B------:R-:W-:Y:S01]  /*2ac0*/  FMUL R7, R8, R113 ;  /* 0x0000007108077220 */ /* 0x000fe20000400000 */
[----:B------:R-:W-:-:S03]  /*2ad0*/  LEA R8, P0, R6, UR4, 0x1 ;  /* 0x0000000406087c11 */ /* 0x000fc6000f8008ff */
[----:B------:R-:W-:Y:S01]  /*2ae0*/  FFMA R7, R104, R112, R7 ;  /* 0x0000007068077223 */ /* 0x000fe20000000007 */
[----:B------:R-:W-:Y:S02]  /*2af0*/  LEA.HI.X R9, R6, UR5, R137, 0x1, P0 ;  /* 0x0000000506097c11 */ /* 0x000fe400080f0c89 */
[----:B------:R-:W-:Y:S02]  /*2b00*/  ISETP.GT.AND P0, PT, R0, 0x1, PT ;  /* 0x000000010000780c */ /* 0x000fe40003f04270 */
[----:B------:R-:W-:Y:S01]  /*2b10*/  F2FP.F16.F32.PACK_AB R22, RZ, R7 ;  /* 0x00000007ff16723e */ /* 0x000fe200000000ff */
[----:B------:R-:W-:Y:S01]  /*2b20*/  IMAD.IADD R7, R131, 0x1, R127 ;  /* 0x0000000183077824 */ /* 0x000fe200078e027f */
[----:B------:R-:W-:Y:S02]  /*2b30*/  ISETP.GT.AND P3, PT, R3, RZ, P0 ;  /* 0x000000ff0300720c */ /* 0x000fe40000764270 */
[C---:B------:R-:W-:Y:S01]  /*2b40*/  LEA R6, P4, R126.reuse, R14, 0x1 ;  /* 0x0000000e7e067211 */ /* 0x040fe200078808ff */
[----:B------:R0:W-:Y:S03]  /*2b50*/  @P2 STG.E.U16 desc[UR36][R8.64], R22 ;  /* 0x0000001608002986 */ /* 0x0001e6000c101524 */
[----:B------:R-:W-:-:S07]  /*2b60*/  LEA.HI.X R7, R126, R15, R7, 0x1, P4 ;  /* 0x0000000f7e077211 */ /* 0x000fce00020f0c07 */
[----:B------:R-:W-:Y:S05]  /*2b70*/  @!P3 BRA `(.L_x_36) ;  /* 0x000000000004b947 */ /* 0x000fea0003800000 */
[----:B------:R1:W5:Y:S02]  /*2b80*/  LDG.E.LTC128B.U16 R19, desc[UR36][R6.64+0x2] ;  /* 0x0000022406137981 */ /* 0x000364000c1e1520 */
.L_x_36:
[----:B------:R-:W-:Y:S05]  /*2b90*/  BSYNC B1 ;  /* 0x0000000000017941 */ /* 0x000fea0003800000 */
.L_x_35:
[----:B0----5:R-:W-:Y:S01]  /*2ba0*/  HADD2.F32 R22, -RZ, R19.H0_H0 ;  /* 0x20000013ff167230 */ /* 0x021fe20000004100 */
[----:B------:R-:W-:Y:S01]  /*2bb0*/  ISETP.GT.AND P1, PT, R3, 0x8, P1 ;  /* 0x000000080300780c */ /* 0x000fe20000f24270 */
[----:B------:R-:W-:-:S04]  /*2bc0*/  IMAD.WIDE.U32 R124, R128, R134, R124 ;  /* 0x00000086807c7225 */ /* 0x000fc800078e007c */
[----:B------:R-:W-:Y:S01]  /*2bd0*/  FMUL R22, R22, R113 ;  /* 0x0000007116167220 */ /* 0x000fe20000400000 */
[----:B------:R-:W-:Y:S01]  /*2be0*/  IMAD.IADD R133, R133, 0x1, R125 ;  /* 0x0000000185857824 */ /* 0x000fe200078e027d */
[----:B------:R-:W-:Y:S02]  /*2bf0*/  IADD3 R104, P2, R20, R124, RZ ;  /* 0x0000007c14687210 */ /* 0x000fe40007f5e0ff */
[----:B------:R-:W-:-:S03]  /*2c00*/  FFMA R22, R105, R112, R22 ;  /* 0x0000007069167223 */ /* 0x000fc60000000016 */
[----:B------:R-:W-:Y:S01]  /*2c10*/  IMAD.X R21, R133, 0x1, R21, P2 ;  /* 0x0000000185157824 */ /* 0x000fe200010e0615 */
[C---:B------:R-:W-:Y:S02]  /*2c20*/  LEA R20, P2, R104.reuse, R14, 0x1 ;  /* 0x0000000e68147211 */ /* 0x040fe400078408ff */
[----:B------:R-:W-:Y:S02]  /*2c30*/  F2FP.F16.F32.PACK_AB R22, RZ, R22 ;  /* 0x00000016ff16723e */ /* 0x000fe400000000ff */
[----:B------:R-:W-:-:S03]  /*2c40*/  LEA.HI.X R21, R104, R15, R21, 0x1, P2 ;  /* 0x0000000f68157211 */ /* 0x000fc600010f0c15 */
[----:B------:R0:W-:Y:S04]  /*2c50*/  @P3 STG.E.U16 desc[UR36][R8.64+0x2], R22 ;  /* 0x0000021608003986 */ /* 0x0001e8000c101524 */
[----:B------:R-:W2:Y:S01]  /*2c60*/  @P1 LDG.E.LTC128B.U16 R19, desc[UR36][R20.64] ;  /* 0x0000002414131981 */ /* 0x000ea2000c1e1520 */
[----:B------:R-:W-:Y:S01]  /*2c70*/  IADD3 R12, P2, P3, R10, R124, R12 ;  /* 0x0000007c0a0c7210 */ /* 0x000fe20007b5e00c */
[----:B------:R-:W-:Y:S01]  /*2c80*/  BSSY B1, `(.L_x_37) ;  /* 0x0000011000017945 */ /* 0x000fe20003800000 */
[----:B------:R-:W-:Y:S02]  /*2c90*/  SHF.L.U64.HI R5, R4, 0x4, R5 ;  /* 0x0000000404057819 */ /* 0x000fe40000010205 */
[----:B------:R-:W-:Y:S02]  /*2ca0*/  IADD3.X R13, R11, R133, R13, P2, P3 ;  /* 0x000000850b0d7210 */ /* 0x000fe400017e640d */
[----:B------:R-:W-:Y:S01]  /*2cb0*/  ISETP.GT.AND P0, PT, R3, 0x8, P0 ;  /* 0x000000080300780c */ /* 0x000fe20000704270 */
[----:B------:R-:W-:-:S04]  /*2cc0*/  IMAD.WIDE.U32 R12, R2, R130, R12 ;  /* 0x00000082020c7225 */ /* 0x000fc800078e000c */
[----:B------:R-:W-:Y:S02]  /*2cd0*/  IMAD.IADD R2, R131, 0x1, R13 ;  /* 0x0000000183027824 */ /* 0x000fe400078e020d */
[----:B--2---:R-:W-:-:S05]  /*2ce0*/  HADD2.F32 R10, -RZ, R19.H0_H0 ;  /* 0x20000013ff0a7230 */ /* 0x004fca0000004100 */
[----:B------:R-:W-:Y:S01]  /*2cf0*/  FMUL R11, R10, R113 ;  /* 0x000000710a0b7220 */ /* 0x000fe20000400000 */
[----:B------:R-:W-:Y:S02]  /*2d00*/  LEA R10, P2, R4, R8, 0x4 ;  /* 0x00000008040a7211 */ /* 0x000fe400078420ff */
[----:B------:R-:W-:Y:S01]  /*2d10*/  LEA R4, P3, R12, R14, 0x1 ;  /* 0x0000000e0c047211 */ /* 0x000fe200078608ff */
[----:B------:R-:W-:-:S05]  /*2d20*/  FFMA R11, R106, R112, R11 ;  /* 0x000000706a0b7223 */ /* 0x000fca000000000b */
[----:B------:R-:W-:Y:S01]  /*2d30*/  F2FP.F16.F32.PACK_AB R13, RZ, R11 ;  /* 0x0000000bff0d723e */ /* 0x000fe200000000ff */
[----:B------:R-:W-:Y:S01]  /*2d40*/  IMAD.X R11, R5, 0x1, R9, P2 ;  /* 0x00000001050b7824 */ /* 0x000fe200010e0609 */
[----:B------:R-:W-:-:S04]  /*2d50*/  LEA.HI.X R5, R12, R15, R2, 0x1, P3 ;  /* 0x0000000f0c057211 */ /* 0x000fc800018f0c02 */
[----:B------:R0:W-:Y:S01]  /*2d60*/  @P1 STG.E.U16 desc[UR36][R10.64], R13 ;  /* 0x0000000d0a001986 */ /* 0x0001e2000c101524 */
[----:B------:R-:W-:Y:S05]  /*2d70*/  @!P0 BRA `(.L_x_38) ;  /* 0x0000000000048947 */ /* 0x000fea0003800000 */
[----:B------:R2:W5:Y:S02]  /*2d80*/  LDG.E.LTC128B.U16 R19, desc[UR36][R4.64+0x2] ;  /* 0x0000022404137981 */ /* 0x000564000c1e1520 */
.L_x_38:
[----:B------:R-:W-:Y:S05]  /*2d90*/  BSYNC B1 ;  /* 0x0000000000017941 */ /* 0x000fea0003800000 */
.L_x_37:
[----:B-----5:R-:W-:Y:S01]  /*2da0*/  HADD2.F32 R2, -RZ, R19.H0_H0 ;  /* 0x20000013ff027230 */ /* 0x020fe20000004100 */
[----:B------:R-:W-:Y:S01]  /*2db0*/  ISETP.GT.AND P1, PT, R0, 0x8, PT ;  /* 0x000000080000780c */ /* 0x000fe20003f24270 */
[----:B------:R-:W-:Y:S03]  /*2dc0*/  BSSY B1, `(.L_x_39) ;  /* 0x0000008000017945 */ /* 0x000fe60003800000 */
[----:B------:R-:W-:Y:S01]  /*2dd0*/  FMUL R2, R2, R113 ;  /* 0x0000007102027220 */ /* 0x000fe20000400000 */
[----:B------:R-:W-:-:S03]  /*2de0*/  ISETP.GT.AND P2, PT, R3, RZ, P1 ;  /* 0x000000ff0300720c */ /* 0x000fc60000f44270 */
[----:B------:R-:W-:-:S05]  /*2df0*/  FFMA R2, R107, R112, R2 ;  /* 0x000000706b027223 */ /* 0x000fca0000000002 */
[----:B------:R-:W-:-:S05]  /*2e00*/  F2FP.F16.F32.PACK_AB R2, RZ, R2 ;  /* 0x00000002ff02723e */ /* 0x000fca00000000ff */
[----:B------:R3:W-:Y:S01]  /*2e10*/  @P0 STG.E.U16 desc[UR36][R10.64+0x2], R2 ;  /* 0x000002020a000986 */ /* 0x0007e2000c101524 */
[----:B------:R-:W-:Y:S05]  /*2e20*/  @!P2 BRA `(.L_x_40) ;  /* 0x000000000004a947 */ /* 0x000fea0003800000 */
[----:B------:R4:W5:Y:S02]  /*2e30*/  LDG.E.LTC128B.U16 R19, desc[UR36][R6.64+0x10] ;  /* 0x0000102406137981 */ /* 0x000964000c1e1520 */
.L_x_40:
[----:B------:R-:W-:Y:S05]  /*2e40*/  BSYNC B1 ;  /* 0x0000000000017941 */ /* 0x000fea0003800000 */
.L_x_39:
[----:B---3-5:R-:W-:Y:S01]  /*2e50*/  HADD2.F32 R2, -RZ, R19.H0_H0 ;  /* 0x20000013ff027230 */ /* 0x028fe20000004100 */
[----:B------:R-:W-:Y:S01]  /*2e60*/  ISETP.GT.AND P0, PT, R0, 0x9, PT ;  /* 0x000000090000780c */ /* 0x000fe20003f04270 */
[----:B------:R-:W-:Y:S03]  /*2e70*/  BSSY B1, `(.L_x_41) ;  /* 0x0000008000017945 */ /* 0x000fe60003800000 */
[----:B0-----:R-:W-:Y:S01]  /*2e80*/  FMUL R13, R2, R113 ;  /* 0x00000071020d7220 */ /* 0x001fe20000400000 */
[----:B------:R-:W-:-:S03]  /*2e90*/  ISETP.GT.AND P3, PT, R3, RZ, P0 ;  /* 0x000000ff0300720c */ /* 0x000fc60000764270 */
[----:B------:R-:W-:-:S05]  /*2ea0*/  FFMA R13, R108, R112, R13 ;  /* 0x000000706c0d7223 */ /* 0x000fca000000000d */
[----:B------:R-:W-:-:S05]  /*2eb0*/  F2FP.F16.F32.PACK_AB R13, RZ, R13 ;  /* 0x0000000dff0d723e */ /* 0x000fca00000000ff */
[----:B------:R0:W-:Y:S01]  /*2ec0*/  @P2 STG.E.U16 desc[UR36][R8.64+0x10], R13 ;  /* 0x0000100d08002986 */ /* 0x0001e2000c101524 */
[----:B------:R-:W-:Y:S05]  /*2ed0*/  @!P3 BRA `(.L_x_42) ;  /* 0x000000000004b947 */ /* 0x000fea0003800000 */
[----:B------:R3:W5:Y:S02]  /*2ee0*/  LDG.E.LTC128B.U16 R19, desc[UR36][R6.64+0x12] ;  /* 0x0000122406137981 */ /* 0x000764000c1e1520 */
.L_x_42:
[----:B------:R-:W-:Y:S05]  /*2ef0*/  BSYNC B1 ;  /* 0x0000000000017941 */ /* 0x000fea0003800000 */
.L_x_41:
[----:B-----5:R-:W-:Y:S01]  /*2f00*/  HADD2.F32 R2, -RZ, R19.H0_H0 ;  /* 0x20000013ff027230 */ /* 0x020fe20000004100 */
[----:B------:R-:W-:Y:S01]  /*2f10*/  ISETP.GT.AND P1, PT, R3, 0x8, P1 ;  /* 0x000000080300780c */ /* 0x000fe20000f24270 */
[----:B------:R-:W-:Y:S03]  /*2f20*/  BSSY B1, `(.L_x_43) ;  /* 0x0000007000017945 */ /* 0x000fe60003800000 */
[----:B------:R-:W-:-:S04]  /*2f30*/  FMUL R2, R2, R113 ;  /* 0x0000007102027220 */ /* 0x000fc80000400000 */
[----:B------:R-:W-:-:S05]  /*2f40*/  FFMA R2, R109, R112, R2 ;  /* 0x000000706d027223 */ /* 0x000fca0000000002 */
[----:B------:R-:W-:-:S05]  /*2f50*/  F2FP.F16.F32.PACK_AB R2, RZ, R2 ;  /* 0x00000002ff02723e */ /* 0x000fca00000000ff */
[----:B------:R0:W-:Y:S01]  /*2f60*/  @P3 STG.E.U16 desc[UR36][R8.64+0x12], R2 ;  /* 0x0000120208003986 */ /* 0x0001e2000c101524 */
[----:B------:R-:W-:Y:S05]  /*2f70*/  @!P1 BRA `(.L_x_44) ;  /* 0x0000000000049947 */ /* 0x000fea0003800000 */
[----:B------:R0:W5:Y:S02]  /*2f80*/  LDG.E.LTC128B.U16 R19, desc[UR36][R4.64+0x10] ;  /* 0x0000102404137981 */ /* 0x000164000c1e1520 */
.L_x_44:
[----:B------:R-:W-:Y:S05]  /*2f90*/  BSYNC B1 ;  /* 0x0000000000017941 */ /* 0x000fea0003800000 */
.L_x_43:
[----:B0----5:R-:W-:Y:S01]  /*2fa0*/  HADD2.F32 R2, -RZ, R19.H0_H0 ;  /* 0x20000013ff027230 */ /* 0x021fe20000004100 */
        /* <DEDUP_REMOVED lines=8> */
.L_x_46:
[----:B------:R-:W-:Y:S05]  /*3030*/  BSYNC B1 ;  /* 0x0000000000017941 */ /* 0x000fea0003800000 */
.L_x_45:
        /* <DEDUP_REMOVED lines=10> */
.L_x_48:
[----:B------:R-:W-:Y:S05]  /*30e0*/  BSYNC B1 ;  /* 0x0000000000017941 */ /* 0x000fea0003800000 */
.L_x_47:
[----:B0----5:R-:W-:Y:S01]  /*30f0*/  HADD2.F32 R2, -RZ, R19.H0_H0 ;  /* 0x20000013ff027230 */ /* 0x021fe20000004100 */
        /* <DEDUP_REMOVED lines=9> */
.L_x_50:
[----:B------:R-:W-:Y:S05]  /*3190*/  BSYNC B1 ;  /* 0x0000000000017941 */ /* 0x000fea0003800000 */
.L_x_49:
        /* <DEDUP_REMOVED lines=9> */
.L_x_52:
[----:B------:R-:W-:Y:S05]  /*3230*/  BSYNC B1 ;  /* 0x0000000000017941 */ /* 0x000fea0003800000 */
.L_x_51:
        /* <DEDUP_REMOVED lines=9> */
.L_x_54:
[----:B------:R-:W-:Y:S05]  /*32d0*/  BSYNC B1 ;  /* 0x0000000000017941 */ /* 0x000fea0003800000 */
.L_x_53:
        /* <DEDUP_REMOVED lines=10> */
.L_x_56:
[----:B------:R-:W-:Y:S05]  /*3380*/  BSYNC B1 ;  /* 0x0000000000017941 */ /* 0x000fea0003800000 */
.L_x_55:
        /* <DEDUP_REMOVED lines=10> */
.L_x_58:
[----:B------:R-:W-:Y:S05]  /*3430*/  BSYNC B1 ;  /* 0x0000000000017941 */ /* 0x000fea0003800000 */
.L_x_57:
        /* <DEDUP_REMOVED lines=9> */
.L_x_60:
[----:B------:R-:W-:Y:S05]  /*34d0*/  BSYNC B1 ;  /* 0x0000000000017941 */ /* 0x000fea0003800000 */
.L_x_59:
        /* <DEDUP_REMOVED lines=9> */
.L_x_62:
[----:B------:R-:W-:Y:S05]  /*3570*/  BSYNC B1 ;  /* 0x0000000000017941 */ /* 0x000fea0003800000 */
.L_x_61:
        /* <DEDUP_REMOVED lines=10> */
.L_x_64:
[----:B------:R-:W-:Y:S05]  /*3620*/  BSYNC B1 ;  /* 0x0000000000017941 */ /* 0x000fea0003800000 */
.L_x_63:
        /* <DEDUP_REMOVED lines=10> */
.L_x_66:
[----:B------:R-:W-:Y:S05]  /*36d0*/  BSYNC B1 ;  /* 0x0000000000017941 */ /* 0x000fea0003800000 */
.L_x_65:
        /* <DEDUP_REMOVED lines=9> */
.L_x_68:
[----:B------:R-:W-:Y:S05]  /*3770*/  BSYNC B1 ;  /* 0x0000000000017941 */ /* 0x000fea0003800000 */
.L_x_67:
        /* <DEDUP_REMOVED lines=9> */
.L_x_70:
[----:B------:R-:W-:Y:S05]  /*3810*/  BSYNC B1 ;  /* 0x0000000000017941 */ /* 0x000fea0003800000 */
.L_x_69:
        /* <DEDUP_REMOVED lines=10> */
.L_x_72:
[----:B------:R-:W-:Y:S05]  /*38c0*/  BSYNC B1 ;  /* 0x0000000000017941 */ /* 0x000fea0003800000 */
.L_x_71:
        /* <DEDUP_REMOVED lines=10> */
.L_x_74:
[----:B------:R-:W-:Y:S05]  /*3970*/  BSYNC B1 ;  /* 0x0000000000017941 */ /* 0x000fea0003800000 */
.L_x_73:
        /* <DEDUP_REMOVED lines=9> */
.L_x_76:
[----:B------:R-:W-:Y:S05]  /*3a10*/  BSYNC B1 ;  /* 0x0000000000017941 */ /* 0x000fea0003800000 */
.L_x_75:
        /* <DEDUP_REMOVED lines=9> */
.L_x_78:
[----:B------:R-:W-:Y:S05]  /*3ab0*/  BSYNC B1 ;  /* 0x0000000000017941 */ /* 0x000fea0003800000 */
.L_x_77:
        /* <DEDUP_REMOVED lines=10> */
.L_x_80:
[----:B------:R-:W-:Y:S05]  /*3b60*/  BSYNC B1 ;  /* 0x0000000000017941 */ /* 0x000fea0003800000 */
.L_x_79:
        /* <DEDUP_REMOVED lines=10> */
.L_x_82:
[----:B------:R-:W-:Y:S05]  /*3c10*/  BSYNC B1 ;  /* 0x0000000000017941 */ /* 0x000fea0003800000 */
.L_x_81:
        /* <DEDUP_REMOVED lines=9> */
.L_x_84:
[----:B------:R-:W-:Y:S05]  /*3cb0*/  BSYNC B1 ;  /* 0x0000000000017941 */ /* 0x000fea0003800000 */
.L_x_83:
        /* <DEDUP_REMOVED lines=9> */
.L_x_86:
[----:B------:R-:W-:Y:S05]  /*3d50*/  BSYNC B1 ;  /* 0x0000000000017941 */ /* 0x000fea0003800000 */
.L_x_85:
        /* <DEDUP_REMOVED lines=10> */
.L_x_88:
[----:B------:R-:W-:Y:S05]  /*3e00*/  BSYNC B1 ;  /* 0x0000000000017941 */ /* 0x000fea0003800000 */
.L_x_87:
        /* <DEDUP_REMOVED lines=10> */
.L_x_90:
[----:B------:R-:W-:Y:S05]  /*3eb0*/  BSYNC B1 ;  /* 0x0000000000017941 */ /* 0x000fea0003800000 */
.L_x_89:
        /* <DEDUP_REMOVED lines=9> */
.L_x_92:
[----:B------:R-:W-:Y:S05]  /*3f50*/  BSYNC B1 ;  /* 0x0000000000017941 */ /* 0x000fea0003800000 */
.L_x_91:
        /* <DEDUP_REMOVED lines=9> */
.L_x_94:
[----:B------:R-:W-:Y:S05]  /*3ff0*/  BSYNC B1 ;  /* 0x0000000000017941 */ /* 0x000fea0003800000 */
.L_x_93:
        /* <DEDUP_REMOVED lines=10> */
.L_x_96:
[----:B------:R-:W-:Y:S05]  /*40a0*/  BSYNC B1 ;  /* 0x0000000000017941 */ /* 0x000fea0003800000 */
.L_x_95:
        /* <DEDUP_REMOVED lines=10> */
.L_x_98:
[----:B------:R-:W-:Y:S05]  /*4150*/  BSYNC B1 ;  /* 0x0000000000017941 */ /* 0x000fea0003800000 */
.L_x_97:
        /* <DEDUP_REMOVED lines=9> */
.L_x_100:
[----:B------:R-:W-:Y:S05]  /*41f0*/  BSYNC B1 ;  /* 0x0000000000017941 */ /* 0x000fea0003800000 */
.L_x_99:
        /* <DEDUP_REMOVED lines=9> */
.L_x_102:
[----:B------:R-:W-:Y:S05]  /*4290*/  BSYNC B1 ;  /* 0x0000000000017941 */ /* 0x000fea0003800000 */
.L_x_101:
        /* <DEDUP_REMOVED lines=10> */
.L_x_104:
[----:B------:R-:W-:Y:S05]  /*4340*/  BSYNC B1 ;  /* 0x0000000000017941 */ /* 0x000fea0003800000 */
.L_x_103:
        /* <DEDUP_REMOVED lines=10> */
.L_x_106:
[----:B------:R-:W-:Y:S05]  /*43f0*/  BSYNC B1 ;  /* 0x0000000000017941 */ /* 0x000fea0003800000 */
.L_x_105:
        /* <DEDUP_REMOVED lines=9> */
.L_x_108:
[----:B------:R-:W-:Y:S05]  /*4490*/  BSYNC B1 ;  /* 0x0000000000017941 */ /* 0x000fea0003800000 */
.L_x_107:
        /* <DEDUP_REMOVED lines=9> */
.L_x_110:
[----:B------:R-:W-:Y:S05]  /*4530*/  BSYNC B1 ;  /* 0x0000000000017941 */ /* 0x000fea0003800000 */
.L_x_109:
        /* <DEDUP_REMOVED lines=10> */
.L_x_112:
[----:B------:R-:W-:Y:S05]  /*45e0*/  BSYNC B1 ;  /* 0x0000000000017941 */ /* 0x000fea0003800000 */
.L_x_111:
        /* <DEDUP_REMOVED lines=10> */
.L_x_114:
[----:B------:R-:W-:Y:S05]  /*4690*/  BSYNC B1 ;  /* 0x0000000000017941 */ /* 0x000fea0003800000 */
.L_x_113:
        /* <DEDUP_REMOVED lines=9> */
.L_x_116:
[----:B------:R-:W-:Y:S05]  /*4730*/  BSYNC B1 ;  /* 0x0000000000017941 */ /* 0x000fea0003800000 */
.L_x_115:
        /* <DEDUP_REMOVED lines=9> */
.L_x_118:
[----:B------:R-:W-:Y:S05]  /*47d0*/  BSYNC B1 ;  /* 0x0000000000017941 */ /* 0x000fea0003800000 */
.L_x_117:
        /* <DEDUP_REMOVED lines=10> */
.L_x_120:
[----:B------:R-:W-:Y:S05]  /*4880*/  BSYNC B1 ;  /* 0x0000000000017941 */ /* 0x000fea0003800000 */
.L_x_119:
        /* <DEDUP_REMOVED lines=10> */
.L_x_122:
[----:B------:R-:W-:Y:S05]  /*4930*/  BSYNC B1 ;  /* 0x0000000000017941 */ /* 0x000fea0003800000 */
.L_x_121:
        /* <DEDUP_REMOVED lines=9> */
.L_x_124:
[----:B------:R-:W-:Y:S05]  /*49d0*/  BSYNC B1 ;  /* 0x0000000000017941 */ /* 0x000fea0003800000 */
.L_x_123:
        /* <DEDUP_REMOVED lines=9> */
.L_x_126:
[----:B------:R-:W-:Y:S05]  /*4a70*/  BSYNC B1 ;  /* 0x0000000000017941 */ /* 0x000fea0003800000 */
.L_x_125:
        /* <DEDUP_REMOVED lines=10> */
.L_x_128:
[----:B------:R-:W-:Y:S05]  /*4b20*/  BSYNC B1 ;  /* 0x0000000000017941 */ /* 0x000fea0003800000 */
.L_x_127:
        /* <DEDUP_REMOVED lines=10> */
.L_x_130:
[----:B------:R-:W-:Y:S05]  /*4bd0*/  BSYNC B1 ;  /* 0x0000000000017941 */ /* 0x000fea0003800000 */
.L_x_129:
        /* <DEDUP_REMOVED lines=9> */
.L_x_132:
[----:B------:R-:W-:Y:S05]  /*4c70*/  BSYNC B1 ;  /* 0x0000000000017941 */ /* 0x000fea0003800000 */
.L_x_131:
        /* <DEDUP_REMOVED lines=9> */
.L_x_134:
[----:B------:R-:W-:Y:S05]  /*4d10*/  BSYNC B1 ;  /* 0x0000000000017941 */ /* 0x000fea0003800000 */
.L_x_133:
        /* <DEDUP_REMOVED lines=10> */
.L_x_136:
[----:B------:R-:W-:Y:S05]  /*4dc0*/  BSYNC B1 ;  /* 0x0000000000017941 */ /* 0x000fea0003800000 */
.L_x_135:
        /* <DEDUP_REMOVED lines=10> */
.L_x_138:
[----:B------:R-:W-:Y:S05]  /*4e70*/  BSYNC B1 ;  /* 0x0000000000017941 */ /* 0x000fea0003800000 */
.L_x_137:
        /* <DEDUP_REMOVED lines=9> */
.L_x_140:
[----:B------:R-:W-:Y:S05]  /*4f10*/  BSYNC B1 ;  /* 0x0000000000017941 */ /* 0x000fea0003800000 */
.L_x_139:
        /* <DEDUP_REMOVED lines=9> */
.L_x_142:
[----:B------:R-:W-:Y:S05]  /*4fb0*/  BSYNC B1 ;  /* 0x0000000000017941 */ /* 0x000fea0003800000 */
.L_x_141:
        /* <DEDUP_REMOVED lines=10> */
.L_x_144:
[----:B------:R-:W-:Y:S05]  /*5060*/  BSYNC B1 ;  /* 0x0000000000017941 */ /* 0x000fea0003800000 */
.L_x_143:
        /* <DEDUP_REMOVED lines=10> */
.L_x_146:
[----:B------:R-:W-:Y:S05]  /*5110*/  BSYNC B1 ;  /* 0x0000000000017941 */ /* 0x000fea0003800000 */
.L_x_145:
        /* <DEDUP_REMOVED lines=9> */
.L_x_148:
[----:B------:R-:W-:Y:S05]  /*51b0*/  BSYNC B1 ;  /* 0x0000000000017941 */ /* 0x000fea0003800000 */
.L_x_147:
        /* <DEDUP_REMOVED lines=9> */
.L_x_150:
[----:B------:R-:W-:Y:S05]  /*5250*/  BSYNC B1 ;  /* 0x0000000000017941 */ /* 0x000fea0003800000 */
.L_x_149:
        /* <DEDUP_REMOVED lines=10> */
.L_x_152:
[----:B------:R-:W-:Y:S05]  /*5300*/  BSYNC B1 ;  /* 0x0000000000017941 */ /* 0x000fea0003800000 */
.L_x_151:
        /* <DEDUP_REMOVED lines=10> */
.L_x_154:
[----:B------:R-:W-:Y:S05]  /*53b0*/  BSYNC B1 ;  /* 0x0000000000017941 */ /* 0x000fea0003800000 */
.L_x_153:
        /* <DEDUP_REMOVED lines=9> */
.L_x_156:
[----:B------:R-:W-:Y:S05]  /*5450*/  BSYNC B1 ;  /* 0x0000000000017941 */ /* 0x000fea0003800000 */
.L_x_155:
        /* <DEDUP_REMOVED lines=9> */
.L_x_158:
[----:B------:R-:W-:Y:S05]  /*54f0*/  BSYNC B1 ;  /* 0x0000000000017941 */ /* 0x000fea0003800000 */
.L_x_157:
        /* <DEDUP_REMOVED lines=10> */
.L_x_160:
[----:B------:R-:W-:Y:S05]  /*55a0*/  BSYNC B1 ;  /* 0x0000000000017941 */ /* 0x000fea0003800000 */
.L_x_159:
        /* <DEDUP_REMOVED lines=10> */
.L_x_162:
[----:B------:R-:W-:Y:S05]  /*5650*/  BSYNC B1 ;  /* 0x0000000000017941 */ /* 0x000fea0003800000 */
.L_x_161:
        /* <DEDUP_REMOVED lines=9> */
.L_x_164:
[----:B------:R-:W-:Y:S05]  /*56f0*/  BSYNC B1 ;  /* 0x0000000000017941 */ /* 0x000fea0003800000 */
.L_x_163:
        /* <DEDUP_REMOVED lines=9> */
.L_x_166:
[----:B------:R-:W-:Y:S05]  /*5790*/  BSYNC B1 ;  /* 0x0000000000017941 */ /* 0x000fea0003800000 */
.L_x_165:
        /* <DEDUP_REMOVED lines=10> */
.L_x_168:
[----:B------:R-:W-:Y:S05]  /*5840*/  BSYNC B1 ;  /* 0x0000000000017941 */ /* 0x000fea0003800000 */
.L_x_167:
        /* <DEDUP_REMOVED lines=10> */
.L_x_170:
[----:B------:R-:W-:Y:S05]  /*58f0*/  BSYNC B1 ;  /* 0x0000000000017941 */ /* 0x000fea0003800000 */
.L_x_169:
        /* <DEDUP_REMOVED lines=9> */
.L_x_172:
[----:B------:R-:W-:Y:S05]  /*5990*/  BSYNC B1 ;  /* 0x0000000000017941 */ /* 0x000fea0003800000 */
.L_x_171:
        /* <DEDUP_REMOVED lines=9> */
.L_x_174:
[----:B------:R-:W-:Y:S05]  /*5a30*/  BSYNC B1 ;  /* 0x0000000000017941 */ /* 0x000fea0003800000 */
.L_x_173:
        /* <DEDUP_REMOVED lines=10> */
.L_x_176:
[----:B------:R-:W-:Y:S05]  /*5ae0*/  BSYNC B1 ;  /* 0x0000000000017941 */ /* 0x000fea0003800000 */
.L_x_175:
        /* <DEDUP_REMOVED lines=10> */
.L_x_178:
[----:B------:R-:W-:Y:S05]  /*5b90*/  BSYNC B1 ;  /* 0x0000000000017941 */ /* 0x000fea0003800000 */
.L_x_177:
        /* <DEDUP_REMOVED lines=9> */
.L_x_180:
[----:B------:R-:W-:Y:S05]  /*5c30*/  BSYNC B1 ;  /* 0x0000000000017941 */ /* 0x000fea0003800000 */
.L_x_179:
        /* <DEDUP_REMOVED lines=9> */
.L_x_182:
[----:B------:R-:W-:Y:S05]  /*5cd0*/  BSYNC B1 ;  /* 0x0000000000017941 */ /* 0x000fea0003800000 */
.L_x_181:
        /* <DEDUP_REMOVED lines=10> */
.L_x_184:
[----:B------:R-:W-:Y:S05]  /*5d80*/  BSYNC B1 ;  /* 0x0000000000017941 */ /* 0x000fea0003800000 */
.L_x_183:
        /* <DEDUP_REMOVED lines=10> */
.L_x_186:
[----:B------:R-:W-:Y:S05]  /*5e30*/  BSYNC B1 ;  /* 0x0000000000017941 */ /* 0x000fea0003800000 */
.L_x_185:
        /* <DEDUP_REMOVED lines=9> */
.L_x_188:
[----:B------:R-:W-:Y:S05]  /*5ed0*/  BSYNC B1 ;  /* 0x0000000000017941 */ /* 0x000fea0003800000 */
.L_x_187:
        /* <DEDUP_REMOVED lines=9> */
.L_x_190:
[----:B------:R-:W-:Y:S05]  /*5f70*/  BSYNC B1 ;  /* 0x0000000000017941 */ /* 0x000fea0003800000 */
.L_x_189:
        /* <DEDUP_REMOVED lines=10> */
.L_x_192:
[----:B------:R-:W-:Y:S05]  /*6020*/  BSYNC B1 ;  /* 0x0000000000017941 */ /* 0x000fea0003800000 */
.L_x_191:
        /* <DEDUP_REMOVED lines=10> */
.L_x_194:
[----:B------:R-:W-:Y:S05]  /*60d0*/  BSYNC B1 ;  /* 0x0000000000017941 */ /* 0x000fea0003800000 */
.L_x_193:
        /* <DEDUP_REMOVED lines=9> */
.L_x_196:
[----:B------:R-:W-:Y:S05]  /*6170*/  BSYNC B1 ;  /* 0x0000000000017941 */ /* 0x000fea0003800000 */
.L_x_195:
        /* <DEDUP_REMOVED lines=9> */
.L_x_198:
[----:B------:R-:W-:Y:S05]  /*6210*/  BSYNC B1 ;  /* 0x0000000000017941 */ /* 0x000fea0003800000 */
.L_x_197:
        /* <DEDUP_REMOVED lines=10> */
.L_x_200:
[----:B------:R-:W-:Y:S05]  /*62c0*/  BSYNC B1 ;  /* 0x0000000000017941 */ /* 0x000fea0003800000 */
.L_x_199:
        /* <DEDUP_REMOVED lines=10> */
.L_x_202:
[----:B------:R-:W-:Y:S05]  /*6370*/  BSYNC B1 ;  /* 0x0000000000017941 */ /* 0x000fea0003800000 */
.L_x_201:
        /* <DEDUP_REMOVED lines=9> */
.L_x_204:
[----:B------:R-:W-:Y:S05]  /*6410*/  BSYNC B1 ;  /* 0x0000000000017941 */ /* 0x000fea0003800000 */
.L_x_203:
[----:B0----5:R-:W-:Y:S01]  /*6420*/  HADD2.F32 R0, -RZ, R19.H0_H0 ;  /* 0x20000013ff007230 */ /* 0x021fe20000004100 */
[----:B------:R-:W-:Y:S01]  /*6430*/  ISETP.GT.AND P0, PT, R3, 0x8, P0 ;  /* 0x000000080300780c */ /* 0x000fe20000704270 */
[----:B-1-34-:R-:W-:Y:S01]  /*6440*/  @P1 IMAD.MOV.U32 R6, RZ, RZ, R10 ;  /* 0x000000ffff061224 */ /* 0x01afe200078e000a */
[----:B------:R-:W-:Y:S02]  /*6450*/  BSSY B1, `(.L_x_205) ;  /* 0x0000009000017945 */ /* 0x000fe40003800000 */
[----:B------:R-:W-:-:S04]  /*6460*/  FMUL R7, R0, R113 ;  /* 0x0000007100077220 */ /* 0x000fc80000400000 */
[----:B------:R-:W-:-:S05]  /*6470*/  FFMA R7, R30, R112, R7 ;  /* 0x000000701e077223 */ /* 0x000fca0000000007 */
[----:B------:R-:W-:-:S04]  /*6480*/  F2FP.F16.F32.PACK_AB R7, RZ, R7 ;  /* 0x00000007ff07723e */ /* 0x000fc800000000ff */
[----:B------:R-:W-:Y:S01]  /*6490*/  PRMT R0, R7, 0x7610, R0 ;  /* 0x0000761007007816 */ /* 0x000fe20000000000 */
[----:B------:R-:W-:-:S05]  /*64a0*/  @P1 IMAD.MOV.U32 R7, RZ, RZ, R11 ;  /* 0x000000ffff071224 */ /* 0x000fca00078e000b */
[----:B------:R0:W-:Y:S01]  /*64b0*/  @P1 STG.E.U16 desc[UR36][R6.64+0x150], R0 ;  /* 0x0001500006001986 */ /* 0x0001e2000c101524 */
[----:B------:R-:W-:Y:S05]  /*64c0*/  @!P0 BRA `(.L_x_206) ;  /* 0x0000000000048947 */ /* 0x000fea0003800000 */
[----:B------:R1:W5:Y:S02]  /*64d0*/  LDG.E.LTC128B.U16 R19, desc[UR36][R4.64+0x152] ;  /* 0x0001522404137981 */ /* 0x000364000c1e1520 */
.L_x_206:
[----:B------:R-:W-:Y:S05]  /*64e0*/  BSYNC B1 ;  /* 0x0000000000017941 */ /* 0x000fea0003800000 */
.L_x_205:
[----:B------:R-:W-:Y:S05]  /*64f0*/  @!P0 BRA `(.L_x_207) ;  /* 0x0000001c00c08947 */ /* 0x000fea0003800000 */
[----:B0----5:R-:W-:-:S05]  /*6500*/  HADD2.F32 R0, -RZ, R19.H0_H0 ;  /* 0x20000013ff007230 */ /* 0x021fca0000004100 */
[----:B------:R-:W-:-:S04]  /*6510*/  FMUL R0, R0, R113 ;  /* 0x0000007100007220 */ /* 0x000fc80000400000 */
[----:B------:R-:W-:-:S05]  /*6520*/  FFMA R0, R31, R112, R0 ;  /* 0x000000701f007223 */ /* 0x000fca0000000000 */
[----:B------:R-:W-:-:S05]  /*6530*/  F2FP.F16.F32.PACK_AB R0, RZ, R0 ;  /* 0x00000000ff00723e */ /* 0x000fca00000000ff */
[----:B------:R3:W-:Y:S01]  /*6540*/  STG.E.U16 desc[UR36][R10.64+0x152], R0 ;  /* 0x000152000a007986 */ /* 0x0007e2000c101524 */
[----:B------:R-:W-:Y:S05]  /*6550*/  BRA `(.L_x_207) ;  /* 0x0000001c00a87947 */ /* 0x000fea0003800000 */
.L_x_34:
[----:B------:R-:W-:Y:S01]  /*6560*/  ULDC.64 UR4, c[0x0][0x5c0] ;  /* 0x0001700000047ab9 */ /* 0x000fe20000000a00 */
[----:B------:R-:W-:Y:S01]  /*6570*/  ISETP.GT.AND P3, PT, R0, 0x1, PT ;  /* 0x000000010000780c */ /* 0x000fe20003f64270 */
[-C--:B------:R-:W-:Y:S01]  /*6580*/  FMUL R104, R104, R112.reuse ;  /* 0x0000007068687220 */ /* 0x080fe20000400000 */
[----:B------:R-:W-:Y:S01]  /*6590*/  LEA R8, P0, R6, UR4, 0x1 ;  /* 0x0000000406087c11 */ /* 0x000fe2000f8008ff */
[-C--:B------:R-:W-:Y:S01]  /*65a0*/  FMUL R105, R105, R112.reuse ;  /* 0x0000007069697220 */ /* 0x080fe20000400000 */
[----:B------:R-:W-:Y:S01]  /*65b0*/  SHF.L.U64.HI R5, R4, 0x4, R5 ;  /* 0x0000000404057819 */ /* 0x000fe20000010205 */
[-C--:B------:R-:W-:Y:S01]  /*65c0*/  FMUL R106, R106, R112.reuse ;  /* 0x000000706a6a7220 */ /* 0x080fe20000400000 */
[----:B------:R-:W-:Y:S01]  /*65d0*/  LEA.HI.X R9, R6, UR5, R137, 0x1, P0 ;  /* 0x0000000506097c11 */ /* 0x000fe200080f0c89 */
[-C--:B------:R-:W-:Y:S01]  /*65e0*/  FMUL R107, R107, R112.reuse ;  /* 0x000000706b6b7220 */ /* 0x080fe20000400000 */
[----:B------:R-:W-:Y:S01]  /*65f0*/  ISETP.GT.AND P0, PT, R3, RZ, P3 ;  /* 0x000000ff0300720c */ /* 0x000fe20001f04270 */
[----:B------:R-:W-:Y:S01]  /*6600*/  FMUL R108, R108, R112 ;  /* 0x000000706c6c7220 */ /* 0x000fe20000400000 */
[----:B------:R-:W-:Y:S01]  /*6610*/  F2FP.F16.F32.PACK_AB R104, RZ, R104 ;  /* 0x00000068ff68723e */ /* 0x000fe200000000ff */
[-C--:B------:R-:W-:Y:S01]  /*6620*/  FMUL R109, R109, R112.reuse ;  /* 0x000000706d6d7220 */ /* 0x080fe20000400000 */
[----:B------:R-:W-:Y:S01]  /*6630*/  F2FP.F16.F32.PACK_AB R105, RZ, R105 ;  /* 0x00000069ff69723e */ /* 0x000fe200000000ff */
[----:B------:R-:W-:Y:S01]  /*6640*/  FMUL R110, R110, R112 ;  /* 0x000000706e6e7220 */ /* 0x000fe20000400000 */
[----:B------:R-:W-:Y:S01]  /*6650*/  LEA R4, P4, R4, R8, 0x4 ;  /* 0x0000000804047211 */ /* 0x000fe200078820ff */
[----:B------:R-:W-:Y:S01]  /*6660*/  @P2 STG.E.U16 desc[UR36][R8.64], R104 ;  /* 0x0000006808002986 */ /* 0x000fe2000c101524 */
[----:B------:R-:W-:Y:S01]  /*6670*/  ISETP.GT.AND P2, PT, R0, 0x8, PT ;  /* 0x000000080000780c */ /* 0x000fe20003f44270 */
[----:B------:R-:W-:Y:S01]  /*6680*/  FMUL R111, R111, R112 ;  /* 0x000000706f6f7220 */ /* 0x000fe20000400000 */
[----:B------:R-:W-:Y:S01]  /*6690*/  ISETP.GT.AND P1, PT, R3, 0x8, P1 ;  /* 0x000000080300780c */ /* 0x000fe20000f24270 */
[--C-:B------:R-:W-:Y:S01]  /*66a0*/  IMAD.X R5, R5, 0x1, R9.reuse, P4 ;  /* 0x0000000105057824 */ /* 0x100fe200020e0609 */
[C---:B------:R-:W-:Y:S01]  /*66b0*/  ISETP.GT.AND P5, PT, R3.reuse, RZ, P2 ;  /* 0x000000ff0300720c */ /* 0x040fe200017a4270 */
[--C-:B------:R-:W-:Y:S01]  /*66c0*/  @P0 IMAD.MOV.U32 R6, RZ, RZ, R8.reuse ;  /* 0x000000ffff060224 */ /* 0x100fe200078e0008 */
[----:B------:R-:W-:Y:S01]  /*66d0*/  ISETP.GT.AND P3, PT, R3, 0x8, P3 ;  /* 0x000000080300780c */ /* 0x000fe20001f64270 */
[--C-:B------:R-:W-:Y:S01]  /*66e0*/  @P0 IMAD.MOV.U32 R7, RZ, RZ, R9.reuse ;  /* 0x000000ffff070224 */ /* 0x100fe200078e0009 */
[----:B------:R-:W-:Y:S01]  /*66f0*/  F2FP.F16.F32.PACK_AB R106, RZ, R106 ;  /* 0x0000006aff6a723e */ /* 0x000fe200000000ff */
[-C--:B------:R-:W-:Y:S01]  /*6700*/  FMUL R96, R96, R112.reuse ;  /* 0x0000007060607220 */ /* 0x080fe20000400000 */
[----:B------:R-:W-:Y:S01]  /*6710*/  F2FP.F16.F32.PACK_AB R107, RZ, R107 ;  /* 0x0000006bff6b723e */ /* 0x000fe200000000ff */
[-C--:B------:R-:W-:Y:S01]  /*6720*/  FMUL R97, R97, R112.reuse ;  /* 0x0000007061617220 */ /* 0x080fe20000400000 */
[----:B------:R0:W-:Y:S01]  /*6730*/  @P0 STG.E.U16 desc[UR36][R6.64+0x2], R105 ;  /* 0x0000026906000986 */ /* 0x0001e2000c101524 */
[----:B------:R-:W-:Y:S01]  /*6740*/  ISETP.GT.AND P0, PT, R0, 0x9, PT ;  /* 0x000000090000780c */ /* 0x000fe20003f04270 */
[----:B------:R-:W-:Y:S01]  /*6750*/  FMUL R98, R98, R112 ;  /* 0x0000007062627220 */ /* 0x000fe20000400000 */
[----:B------:R-:W-:Y:S01]  /*6760*/  F2FP.F16.F32.PACK_AB R108, RZ, R108 ;  /* 0x0000006cff6c723e */ /* 0x000fe200000000ff */
[----:B------:R-:W-:Y:S01]  /*6770*/  @P1 STG.E.U16 desc[UR36][R4.64], R106 ;  /* 0x0000006a04001986 */ /* 0x000fe2000c101524 */
[----:B------:R-:W-:Y:S01]  /*6780*/  ISETP.GT.AND P4, PT, R3, RZ, P0 ;  /* 0x000000ff0300720c */ /* 0x000fe20000784270 */
[-C--:B------:R-:W-:Y:S01]  /*6790*/  FMUL R99, R99, R112.reuse ;  /* 0x0000007063637220 */ /* 0x080fe20000400000 */
[----:B------:R-:W-:Y:S01]  /*67a0*/  ISETP.GT.AND P1, PT, R0, 0x10, PT ;  /* 0x000000100000780c */ /* 0x000fe20003f24270 */
[----:B------:R-:W-:Y:S01]  /*67b0*/  @P3 STG.E.U16 desc[UR36][R4.64+0x2], R107 ;  /* 0x0000026b04003986 */ /* 0x000fe2000c101524 */
[----:B------:R-:W-:Y:S01]  /*67c0*/  F2FP.F16.F32.PACK_AB R109, RZ, R109 ;  /* 0x0000006dff6d723e */ /* 0x000fe200000000ff */
[-C--:B------:R-:W-:Y:S01]  /*67d0*/  FMUL R100, R100, R112.reuse ;  /* 0x0000007064647220 */ /* 0x080fe20000400000 */
[C---:B------:R-:W-:Y:S01]  /*67e0*/  ISETP.GT.AND P2, PT, R3.reuse, 0x8, P2 ;  /* 0x000000080300780c */ /* 0x040fe20001744270 */
[--C-:B0-----:R-:W-:Y:S01]  /*67f0*/  @P5 IMAD.MOV.U32 R6, RZ, RZ, R8.reuse ;  /* 0x000000ffff065224 */ /* 0x101fe200078e0008 */
[----:B------:R-:W-:Y:S01]  /*6800*/  ISETP.GT.AND P3, PT, R3, 0x8, P0 ;  /* 0x000000080300780c */ /* 0x000fe20000764270 */
[--C-:B------:R-:W-:Y:S01]  /*6810*/  @P5 IMAD.MOV.U32 R7, RZ, RZ, R9.reuse ;  /* 0x000000ffff075224 */ /* 0x100fe200078e0009 */
[----:B------:R-:W-:Y:S01]  /*6820*/  ISETP.GT.AND P0, PT, R0, 0x11, PT ;  /* 0x000000110000780c */ /* 0x000fe20003f04270 */
[----:B------:R-:W-:Y:S01]  /*6830*/  FMUL R101, R101, R112 ;  /* 0x0000007065657220 */ /* 0x000fe20000400000 */
[----:B------:R-:W-:Y:S01]  /*6840*/  F2FP.F16.F32.PACK_AB R110, RZ, R110 ;  /* 0x0000006eff6e723e */ /* 0x000fe200000000ff */
[-C--:B------:R-:W-:Y:S01]  /*6850*/  FMUL R102, R102, R112.reuse ;  /* 0x0000007066667220 */ /* 0x080fe20000400000 */
[----:B------:R0:W-:Y:S01]  /*6860*/  @P5 STG.E.U16 desc[UR36][R6.64+0x10], R108 ;  /* 0x0000106c06005986 */ /* 0x0001e2000c101524 */
[----:B------:R-:W-:Y:S01]  /*6870*/  ISETP.GT.AND P5, PT, R3, RZ, P1 ;  /* 0x000000ff0300720c */ /* 0x000fe20000fa4270 */
[-C--:B------:R-:W-:Y:S01]  /*6880*/  FMUL R103, R103, R112.reuse ;  /* 0x0000007067677220 */ /* 0x080fe20000400000 */
[----:B------:R-:W-:Y:S01]  /*6890*/  F2FP.F16.F32.PACK_AB R111, RZ, R111 ;  /* 0x0000006fff6f723e */ /* 0x000fe200000000ff */
[----:B------:R-:W-:Y:S01]  /*68a0*/  FMUL R88, R88, R112 ;  /* 0x0000007058587220 */ /* 0x000fe20000400000 */
[----:B------:R-:W-:Y:S01]  /*68b0*/  F2FP.F16.F32.PACK_AB R96, RZ, R96 ;  /* 0x00000060ff60723e */ /* 0x000fe200000000ff */
[-C--:B------:R-:W-:Y:S01]  /*68c0*/  FMUL R89, R89, R112.reuse ;  /* 0x0000007059597220 */ /* 0x080fe20000400000 */
[----:B------:R-:W-:Y:S01]  /*68d0*/  F2FP.F16.F32.PACK_AB R97, RZ, R97 ;  /* 0x00000061ff61723e */ /* 0x000fe200000000ff */
[-C--:B------:R-:W-:Y:S01]  /*68e0*/  FMUL R90, R90, R112.reuse ;  /* 0x000000705a5a7220 */ /* 0x080fe20000400000 */
[----:B------:R-:W-:Y:S01]  /*68f0*/  ISETP.GT.AND P1, PT, R3, 0x8, P1 ;  /* 0x000000080300780c */ /* 0x000fe20000f24270 */
[----:B------:R-:W-:Y:S01]  /*6900*/  FMUL R91, R91, R112 ;  /* 0x000000705b5b7220 */ /* 0x000fe20000400000 */
[----:B------:R-:W-:Y:S01]  /*6910*/  F2FP.F16.F32.PACK_AB R98, RZ, R98 ;  /* 0x00000062ff62723e */ /* 0x000fe200000000ff */
[--C-:B0-----:R-:W-:Y:S01]  /*6920*/  @P4 IMAD.MOV.U32 R6, RZ, RZ, R8.reuse ;  /* 0x000000ffff064224 */ /* 0x101fe200078e0008 */
[----:B------:R-:W-:Y:S01]  /*6930*/  F2FP.F16.F32.PACK_AB R99, RZ, R99 ;  /* 0x00000063ff63723e */ /* 0x000fe200000000ff */
[--C-:B------:R-:W-:Y:S01]  /*6940*/  @P4 IMAD.MOV.U32 R7, RZ, RZ, R9.reuse ;  /* 0x000000ffff074224 */ /* 0x100fe200078e0009 */
[----:B------:R-:W-:Y:S01]  /*6950*/  F2FP.F16.F32.PACK_AB R100, RZ, R100 ;  /* 0x00000064ff64723e */ /* 0x000fe200000000ff */
[-C--:B------:R-:W-:Y:S01]  /*6960*/  FMUL R92, R92, R112.reuse ;  /* 0x000000705c5c7220 */ /* 0x080fe20000400000 */
[----:B------:R-:W-:Y:S01]  /*6970*/  F2FP.F16.F32.PACK_AB R101, RZ, R101 ;  /* 0x00000065ff65723e */ /* 0x000fe200000000ff */
[-C--:B------:R-:W-:Y:S01]  /*6980*/  FMUL R93, R93, R112.reuse ;  /* 0x000000705d5d7220 */ /* 0x080fe20000400000 */
[----:B------:R0:W-:Y:S01]  /*6990*/  @P4 STG.E.U16 desc[UR36][R6.64+0x12], R109 ;  /* 0x0000126d06004986 */ /* 0x0001e2000c101524 */
[----:B------:R-:W-:Y:S01]  /*69a0*/  ISETP.GT.AND P4, PT, R3, RZ, P0 ;  /* 0x000000ff0300720c */ /* 0x000fe20000784270 */
[----:B------:R-:W-:Y:S01]  /*69b0*/  FMUL R94, R94, R112 ;  /* 0x000000705e5e7220 */ /* 0x000fe20000400000 */
[----:B------:R-:W-:Y:S01]  /*69c0*/  F2FP.F16.F32.PACK_AB R102, RZ, R102 ;  /* 0x00000066ff66723e */ /* 0x000fe200000000ff */
[----:B------:R-:W-:Y:S01]  /*69d0*/  @P2 STG.E.U16 desc[UR36][R4.64+0x10], R110 ;  /* 0x0000106e04002986 */ /* 0x000fe2000c101524 */
[----:B------:R-:W-:Y:S01]  /*69e0*/  ISETP.GT.AND P2, PT, R0, 0x18, PT ;  /* 0x000000180000780c */ /* 0x000fe20003f44270 */
[-C--:B------:R-:W-:Y:S01]  /*69f0*/  FMUL R95, R95, R112.reuse ;  /* 0x000000705f5f7220 */ /* 0x080fe20000400000 */
[----:B------:R-:W-:Y:S01]  /*6a00*/  F2FP.F16.F32.PACK_AB R103, RZ, R103 ;  /* 0x00000067ff67723e */ /* 0x000fe200000000ff */
[----:B------:R-:W-:Y:S01]  /*6a10*/  @P3 STG.E.U16 desc[UR36][R4.64+0x12], R111 ;  /* 0x0000126f04003986 */ /* 0x000fe2000c101524 */
[----:B------:R-:W-:Y:S01]  /*6a20*/  ISETP.GT.AND P3, PT, R3, 0x8, P0 ;  /* 0x000000080300780c */ /* 0x000fe20000764270 */
[----:B------:R-:W-:Y:S01]  /*6a30*/  FMUL R80, R80, R112 ;  /* 0x0000007050507220 */ /* 0x000fe20000400000 */
[----:B------:R-:W-:Y:S01]  /*6a40*/  ISETP.GT.AND P0, PT, R0, 0x19, PT ;  /* 0x000000190000780c */ /* 0x000fe20003f04270 */
[--C-:B0-----:R-:W-:Y:S01]  /*6a50*/  @P5 IMAD.MOV.U32 R6, RZ, RZ, R8.reuse ;  /* 0x000000ffff065224 */ /* 0x101fe200078e0008 */
[----:B------:R-:W-:Y:S01]  /*6a60*/  F2FP.F16.F32.PACK_AB R88, RZ, R88 ;  /* 0x00000058ff58723e */ /* 0x000fe200000000ff */
[--C-:B------:R-:W-:Y:S01]  /*6a70*/  @P5 IMAD.MOV.U32 R7, RZ, RZ, R9.reuse ;  /* 0x000000ffff075224 */ /* 0x100fe200078e0009 */
[----:B------:R-:W-:Y:S01]  /*6a80*/  F2FP.F16.F32.PACK_AB R89, RZ, R89 ;  /* 0x00000059ff59723e */ /* 0x000fe200000000ff */
        /* <DEDUP_REMOVED lines=11> */
[----:B------:R-:W-:Y:S01]  /*6b40*/  FMUL R86, R86, R112 ;  /* 0x0000007056567220 */ /* 0x000fe20000400000 */
[----:B------:R-:W-:Y:S01]  /*6b50*/  F2FP.F16.F32.PACK_AB R94, RZ, R94 ;  /* 0x0000005eff5e723e */ /* 0x000fe200000000ff */
[----:B------:R-:W-:Y:S01]  /*6b60*/  FMUL R87, R87, R112 ;  /* 0x0000007057577220 */ /* 0x000fe20000400000 */
[----:B------:R-:W-:Y:S01]  /*6b70*/  F2FP.F16.F32.PACK_AB R95, RZ, R95 ;  /* 0x0000005fff5f723e */ /* 0x000fe200000000ff */
        /* <DEDUP_REMOVED lines=8> */
[C---:B------:R-:W-:Y:S01]  /*6c00*/  ISETP.GT.AND P4, PT, R3.reuse, RZ, P0 ;  /* 0x000000ff0300720c */ /* 0x040fe20000784270 */
[-C--:B------:R-:W-:Y:S01]  /*6c10*/  FMUL R74, R74, R112.reuse ;  /* 0x000000704a4a7220 */ /* 0x080fe20000400000 */
[----:B------:R-:W-:Y:S01]  /*6c20*/  F2FP.F16.F32.PACK_AB R83, RZ, R83 ;  /* 0x00000053ff53723e */ /* 0x000fe200000000ff */
[----:B------:R-:W-:Y:S01]  /*6c30*/  @P1 STG.E.U16 desc[UR36][R4.64+0x20], R98 ;  /* 0x0000206204001986 */ /* 0x000fe2000c101524 */
[----:B------:R-:W-:Y:S01]  /*6c40*/  ISETP.GT.AND P1, PT, R3, 0x8, P2 ;  /* 0x000000080300780c */ /* 0x000fe20001724270 */
[-C--:B------:R-:W-:Y:S01]  /*6c50*/  FMUL R75, R75, R112.reuse ;  /* 0x000000704b4b7220 */ /* 0x080fe20000400000 */
[----:B------:R-:W-:Y:S01]  /*6c60*/  ISETP.GT.AND P2, PT, R0, 0x20, PT ;  /* 0x000000200000780c */ /* 0x000fe20003f44270 */
        /* <DEDUP_REMOVED lines=156> */
[----:B0-----:R-:W-:Y:S01]  /*7630*/  @P5 IMAD.MOV.U32 R6, RZ, RZ, R8 ;  /* 0x000000ffff065224 */ /* 0x001fe200078e0008 */
[----:B------:R-:W-:Y:S01]  /*7640*/  F2FP.F16.F32.PACK_AB R36, RZ, R36 ;  /* 0x00000024ff24723e */ /* 0x000fe200000000ff */
[----:B------:R-:W-:Y:S01]  /*7650*/  @P5 IMAD.MOV.U32 R7, RZ, RZ, R9 ;  /* 0x000000ffff075224 */ /* 0x000fe200078e0009 */
[----:B------:R-:W-:Y:S01]  /*7660*/  F2FP.F16.F32.PACK_AB R37, RZ, R37 ;  /* 0x00000025ff25723e */ /* 0x000fe200000000ff */
[----:B------:R-:W-:Y:S01]  /*7670*/  FMUL R29, R29, R112 ;  /* 0x000000701d1d7220 */ /* 0x000fe20000400000 */
[----:B------:R-:W-:Y:S01]  /*7680*/  F2FP.F16.F32.PACK_AB R38, RZ, R38 ;  /* 0x00000026ff26723e */ /* 0x000fe200000000ff */
[-C--:B------:R-:W-:Y:S01]  /*7690*/  FMUL R30, R30, R112.reuse ;  /* 0x000000701e1e7220 */ /* 0x080fe20000400000 */
[----:B------:R0:W-:Y:S01]  /*76a0*/  @P5 STG.E.U16 desc[UR36][R6.64+0x70], R84 ;  /* 0x0000705406005986 */ /* 0x0001e2000c101524 */
[----:B------:R-:W-:Y:S01]  /*76b0*/  ISETP.GT.AND P5, PT, R3, RZ, P2 ;  /* 0x000000ff0300720c */ /* 0x000fe200017a4270 */
[----:B------:R-:W-:Y:S01]  /*76c0*/  FMUL R31, R31, R112 ;  /* 0x000000701f1f7220 */ /* 0x000fe20000400000 */
[----:B------:R-:W-:-:S02]  /*76d0*/  F2FP.F16.F32.PACK_AB R39, RZ, R39 ;  /* 0x00000027ff27723e */ /* 0x000fc400000000ff */
[----:B------:R-:W-:Y:S02]  /*76e0*/  F2FP.F16.F32.PACK_AB R24, RZ, R24 ;  /* 0x00000018ff18723e */ /* 0x000fe400000000ff */
[----:B------:R-:W-:Y:S02]  /*76f0*/  F2FP.F16.F32.PACK_AB R25, RZ, R25 ;  /* 0x00000019ff19723e */ /* 0x000fe400000000ff */
[----:B------:R-:W-:Y:S02]  /*7700*/  F2FP.F16.F32.PACK_AB R26, RZ, R26 ;  /* 0x0000001aff1a723e */ /* 0x000fe400000000ff */
[----:B------:R-:W-:Y:S01]  /*7710*/  F2FP.F16.F32.PACK_AB R27, RZ, R27 ;  /* 0x0000001bff1b723e */ /* 0x000fe200000000ff */
[----:B0-----:R-:W-:Y:S01]  /*7720*/  @P4 IMAD.MOV.U32 R6, RZ, RZ, R8 ;  /* 0x000000ffff064224 */ /* 0x001fe200078e0008 */
[----:B------:R-:W-:Y:S01]  /*7730*/  F2FP.F16.F32.PACK_AB R28, RZ, R28 ;  /* 0x0000001cff1c723e */ /* 0x000fe200000000ff */
[----:B------:R-:W-:Y:S01]  /*7740*/  @P4 IMAD.MOV.U32 R7, RZ, RZ, R9 ;  /* 0x000000ffff074224 */ /* 0x000fe200078e0009 */
[----:B------:R-:W-:-:S02]  /*7750*/  F2FP.F16.F32.PACK_AB R29, RZ, R29 ;  /* 0x0000001dff1d723e */ /* 0x000fc400000000ff */
[----:B------:R-:W-:Y:S02]  /*7760*/  F2FP.F16.F32.PACK_AB R30, RZ, R30 ;  /* 0x0000001eff1e723e */ /* 0x000fe400000000ff */
[----:B------:R0:W-:Y:S01]  /*7770*/  @P4 STG.E.U16 desc[UR36][R6.64+0x72], R85 ;  /* 0x0000725506004986 */ /* 0x0001e2000c101524 */
[C---:B------:R-:W-:Y:S02]  /*7780*/  ISETP.GT.AND P4, PT, R3.reuse, RZ, P0 ;  /* 0x000000ff0300720c */ /* 0x040fe40000784270 */
[----:B------:R-:W-:Y:S01]  /*7790*/  F2FP.F16.F32.PACK_AB R31, RZ, R31 ;  /* 0x0000001fff1f723e */ /* 0x000fe200000000ff */
[----:B------:R-:W-:Y:S01]  /*77a0*/  @P1 STG.E.U16 desc[UR36][R4.64+0x70], R86 ;  /* 0x0000705604001986 */ /* 0x000fe2000c101524 */
[C---:B------:R-:W-:Y:S02]  /*77b0*/  ISETP.GT.AND P1, PT, R3.reuse, 0x8, P2 ;  /* 0x000000080300780c */ /* 0x040fe40001724270 */
[----:B------:R-:W-:Y:S01]  /*77c0*/  ISETP.GT.AND P2, PT, R0, 0x48, PT ;  /* 0x000000480000780c */ /* 0x000fe20003f44270 */
[----:B------:R-:W-:Y:S01]  /*77d0*/  @P3 STG.E.U16 desc[UR36][R4.64+0x72], R87 ;  /* 0x0000725704003986 */ /* 0x000fe2000c101524 */
[----:B------:R-:W-:-:S02]  /*77e0*/  ISETP.GT.AND P3, PT, R3, 0x8, P0 ;  /* 0x000000080300780c */ /* 0x000fc40000764270 */
[----:B------:R-:W-:Y:S01]  /*77f0*/  ISETP.GT.AND P0, PT, R0, 0x49, PT ;  /* 0x000000490000780c */ /* 0x000fe20003f04270 */
[----:B0-----:R-:W-:Y:S02]  /*7800*/  @P5 IMAD.MOV.U32 R6, RZ, RZ, R8 ;  /* 0x000000ffff065224 */ /* 0x001fe400078e0008 */
[----:B------:R-:W-:-:S05]  /*7810*/  @P5 IMAD.MOV.U32 R7, RZ, RZ, R9 ;  /* 0x000000ffff075224 */ /* 0x000fca00078e0009 */
[----:B------:R0:W-:Y:S01]  /*7820*/  @P5 STG.E.U16 desc[UR36][R6.64+0x80], R72 ;  /* 0x0000804806005986 */ /* 0x0001e2000c101524 */
[----:B------:R-:W-:Y:S01]  /*7830*/  ISETP.GT.AND P5, PT, R3, RZ, P2 ;  /* 0x000000ff0300720c */ /* 0x000fe200017a4270 */
[----:B0-----:R-:W-:Y:S02]  /*7840*/  @P4 IMAD.MOV.U32 R6, RZ, RZ, R8 ;  /* 0x000000ffff064224 */ /* 0x001fe400078e0008 */
[----:B------:R-:W-:-:S05]  /*7850*/  @P4 IMAD.MOV.U32 R7, RZ, RZ, R9 ;  /* 0x000000ffff074224 */ /* 0x000fca00078e0009 */
[----:B------:R0:W-:Y:S01]  /*7860*/  @P4 STG.E.U16 desc[UR36][R6.64+0x82], R73 ;  /* 0x0000824906004986 */ /* 0x0001e2000c101524 */
[----:B------:R-:W-:-:S03]  /*7870*/  ISETP.GT.AND P4, PT, R3, RZ, P0 ;  /* 0x000000ff0300720c */ /* 0x000fc60000784270 */
[----:B------:R-:W-:Y:S01]  /*7880*/  @P1 STG.E.U16 desc[UR36][R4.64+0x80], R74 ;  /* 0x0000804a04001986 */ /* 0x000fe2000c101524 */
[C---:B------:R-:W-:Y:S02]  /*7890*/  ISETP.GT.AND P1, PT, R3.reuse, 0x8, P2 ;  /* 0x000000080300780c */ /* 0x040fe40001724270 */
[C---:B------:R-:W-:Y:S01]  /*78a0*/  ISETP.GT.AND P2, PT, R0.reuse, 0x50, PT ;  /* 0x000000500000780c */ /* 0x040fe20003f44270 */
[----:B------:R-:W-:Y:S01]  /*78b0*/  @P3 STG.E.U16 desc[UR36][R4.64+0x82], R75 ;  /* 0x0000824b04003986 */ /* 0x000fe2000c101524 */
[----:B------:R-:W-:Y:S02]  /*78c0*/  ISETP.GT.AND P3, PT, R3, 0x8, P0 ;  /* 0x000000080300780c */ /* 0x000fe40000764270 */
        /* <DEDUP_REMOVED lines=102> */
[C---:B------:R-:W-:Y:S02]  /*7f30*/  ISETP.GT.AND P5, PT, R3.reuse, RZ, P2 ;  /* 0x000000ff0300720c */ /* 0x040fe400017a4270 */
[----:B------:R-:W-:Y:S01]  /*7f40*/  ISETP.GT.AND P2, PT, R3, 0x8, P2 ;  /* 0x000000080300780c */ /* 0x000fe20001744270 */
[----:B0-----:R-:W-:Y:S02]  /*7f50*/  @P4 IMAD.MOV.U32 R6, RZ, RZ, R8 ;  /* 0x000000ffff064224 */ /* 0x001fe400078e0008 */
[----:B------:R-:W-:-:S05]  /*7f60*/  @P4 IMAD.MOV.U32 R7, RZ, RZ, R9 ;  /* 0x000000ffff074224 */ /* 0x000fca00078e0009 */
[----:B------:R0:W-:Y:S01]  /*7f70*/  @P4 STG.E.U16 desc[UR36][R6.64+0x102], R41 ;  /* 0x0001022906004986 */ /* 0x0001e2000c101524 */
[C---:B------:R-:W-:Y:S02]  /*7f80*/  ISETP.GT.AND P4, PT, R3.reuse, RZ, P0 ;  /* 0x000000ff0300720c */ /* 0x040fe40000784270 */
[----:B------:R-:W-:Y:S01]  /*7f90*/  ISETP.GT.AND P0, PT, R3, 0x8, P0 ;  /* 0x000000080300780c */ /* 0x000fe20000704270 */
[----:B------:R-:W-:Y:S01]  /*7fa0*/  @P1 STG.E.U16 desc[UR36][R4.64+0x100], R42 ;  /* 0x0001002a04001986 */ /* 0x000fe2000c101524 */
[----:B------:R-:W-:-:S03]  /*7fb0*/  ISETP.GT.AND P1, PT, R0, 0x91, PT ;  /* 0x000000910000780c */ /* 0x000fc60003f24270 */
[----:B------:R-:W-:Y:S01]  /*7fc0*/  @P3 STG.E.U16 desc[UR36][R4.64+0x102], R43 ;  /* 0x0001022b04003986 */ /* 0x000fe2000c101524 */
        /* <DEDUP_REMOVED lines=9> */
[----:B------:R-:W-:Y:S04]  /*8060*/  @P2 STG.E.U16 desc[UR36][R4.64+0x110], R46 ;  /* 0x0001102e04002986 */ /* 0x000fe8000c101524 */
[----:B------:R-:W-:Y:S01]  /*8070*/  @P0 STG.E.U16 desc[UR36][R4.64+0x112], R47 ;  /* 0x0001122f04000986 */ /* 0x000fe2000c101524 */
[----:B------:R-:W-:Y:S01]  /*8080*/  ISETP.GT.AND P0, PT, R3, 0x8, P3 ;  /* 0x000000080300780c */ /* 0x000fe20001f04270 */
[----:B0-----:R-:W-:Y:S02]  /*8090*/  @P5 IMAD.MOV.U32 R6, RZ, RZ, R8 ;  /* 0x000000ffff065224 */ /* 0x001fe400078e0008 */
[----:B------:R-:W-:-:S05]  /*80a0*/  @P5 IMAD.MOV.U32 R7, RZ, RZ, R9 ;  /* 0x000000ffff075224 */ /* 0x000fca00078e0009 */
[----:B------:R0:W-:Y:S01]  /*80b0*/  @P5 STG.E.U16 desc[UR36][R6.64+0x120], R32 ;  /* 0x0001202006005986 */ /* 0x0001e2000c101524 */
[----:B------:R-:W-:Y:S02]  /*80c0*/  ISETP.GT.AND P5, PT, R3, 0x8, P1 ;  /* 0x000000080300780c */ /* 0x000fe40000fa4270 */
[----:B------:R-:W-:-:S04]  /*80d0*/  ISETP.GT.AND P1, PT, R0, 0x99, PT ;  /* 0x000000990000780c */ /* 0x000fc80003f24270 */
[----:B------:R-:W-:Y:S01]  /*80e0*/  ISETP.GT.AND P3, PT, R3, RZ, P1 ;  /* 0x000000ff0300720c */ /* 0x000fe20000f64270 */
[----:B0-----:R-:W-:Y:S02]  /*80f0*/  @P4 IMAD.MOV.U32 R6, RZ, RZ, R8 ;  /* 0x000000ffff064224 */ /* 0x001fe400078e0008 */
[----:B------:R-:W-:-:S05]  /*8100*/  @P4 IMAD.MOV.U32 R7, RZ, RZ, R9 ;  /* 0x000000ffff074224 */ /* 0x000fca00078e0009 */
[----:B------:R0:W-:Y:S01]  /*8110*/  @P4 STG.E.U16 desc[UR36][R6.64+0x122], R33 ;  /* 0x0001222106004986 */ /* 0x0001e2000c101524 */
[----:B------:R-:W-:-:S03]  /*8120*/  ISETP.GT.AND P4, PT, R0, 0x98, PT ;  /* 0x000000980000780c */ /* 0x000fc60003f84270 */
[----:B------:R-:W-:Y:S01]  /*8130*/  @P0 STG.E.U16 desc[UR36][R4.64+0x120], R34 ;  /* 0x0001202204000986 */ /* 0x000fe2000c101524 */
[C---:B------:R-:W-:Y:S02]  /*8140*/  ISETP.GT.AND P2, PT, R3.reuse, RZ, P4 ;  /* 0x000000ff0300720c */ /* 0x040fe40002744270 */
[C---:B------:R-:W-:Y:S01]  /*8150*/  ISETP.GT.AND P4, PT, R3.reuse, 0x8, P4 ;  /* 0x000000080300780c */ /* 0x040fe20002784270 */
[----:B------:R-:W-:Y:S01]  /*8160*/  @P5 STG.E.U16 desc[UR36][R4.64+0x122], R35 ;  /* 0x0001222304005986 */ /* 0x000fe2000c101524 */
[----:B------:R-:W-:Y:S02]  /*8170*/  ISETP.GT.AND P5, PT, R3, 0x8, P1 ;  /* 0x000000080300780c */ /* 0x000fe40000fa4270 */
[C---:B------:R-:W-:Y:S02]  /*8180*/  ISETP.GT.AND P0, PT, R0.reuse, 0xa1, PT ;  /* 0x000000a10000780c */ /* 0x040fe40003f04270 */
[----:B------:R-:W-:-:S05]  /*8190*/  ISETP.GT.AND P1, PT, R0, 0xa9, PT ;  /* 0x000000a90000780c */ /* 0x000fca0003f24270 */
[----:B0-----:R-:W-:Y:S02]  /*81a0*/  @P2 IMAD.MOV.U32 R6, RZ, RZ, R8 ;  /* 0x000000ffff062224 */ /* 0x001fe400078e0008 */
[----:B------:R-:W-:-:S05]  /*81b0*/  @P2 IMAD.MOV.U32 R7, RZ, RZ, R9 ;  /* 0x000000ffff072224 */ /* 0x000fca00078e0009 */
[----:B------:R0:W-:Y:S01]  /*81c0*/  @P2 STG.E.U16 desc[UR36][R6.64+0x130], R36 ;  /* 0x0001302406002986 */ /* 0x0001e2000c101524 */
[----:B------:R-:W-:Y:S01]  /*81d0*/  ISETP.GT.AND P2, PT, R0, 0xa8, PT ;  /* 0x000000a80000780c */ /* 0x000fe20003f44270 */
        /* <DEDUP_REMOVED lines=8> */
[C---:B------:R-:W-:Y:S02]  /*8260*/  ISETP.GT.AND P5, PT, R3.reuse, RZ, P0 ;  /* 0x000000ff0300720c */ /* 0x040fe400007a4270 */
[----:B------:R-:W-:-:S07]  /*8270*/  ISETP.GT.AND P0, PT, R3, 0x8, P0 ;  /* 0x000000080300780c */ /* 0x000fce0000704270 */
[----:B0-----:R-:W-:Y:S02]  /*8280*/  @P4 IMAD.MOV.U32 R6, RZ, RZ, R8 ;  /* 0x000000ffff064224 */ /* 0x001fe400078e0008 */
[----:B------:R-:W-:Y:S02]  /*8290*/  @P4 IMAD.MOV.U32 R7, RZ, RZ, R9 ;  /* 0x000000ffff074224 */ /* 0x000fe400078e0009 */
[----:B------:R-:W-:-:S03]  /*82a0*/  @P3 IMAD.MOV.U32 R2, RZ, RZ, R4 ;  /* 0x000000ffff023224 */ /* 0x000fc600078e0004 */
[----:B------:R0:W-:Y:S01]  /*82b0*/  @P4 STG.E.U16 desc[UR36][R6.64+0x140], R24 ;  /* 0x0001401806004986 */ /* 0x0001e2000c101524 */
[C---:B------:R-:W-:Y:S02]  /*82c0*/  ISETP.GT.AND P4, PT, R3.reuse, RZ, P1 ;  /* 0x000000ff0300720c */ /* 0x040fe40000f84270 */
[----:B------:R-:W-:Y:S01]  /*82d0*/  ISETP.GT.AND P1, PT, R3, 0x8, P1 ;  /* 0x000000080300780c */ /* 0x000fe20000f24270 */
[----:B0-----:R-:W-:Y:S02]  /*82e0*/  @P5 IMAD.MOV.U32 R6, RZ, RZ, R8 ;  /* 0x000000ffff065224 */ /* 0x001fe400078e0008 */
[----:B------:R-:W-:-:S05]  /*82f0*/  @P5 IMAD.MOV.U32 R7, RZ, RZ, R9 ;  /* 0x000000ffff075224 */ /* 0x000fca00078e0009 */
[----:B------:R-:W-:Y:S01]  /*8300*/  @P5 STG.E.U16 desc[UR36][R6.64+0x142], R25 ;  /* 0x0001421906005986 */ /* 0x000fe2000c101524 */
[C---:B------:R-:W-:Y:S02]  /*8310*/  ISETP.GT.AND P5, PT, R3.reuse, RZ, P2 ;  /* 0x000000ff0300720c */ /* 0x040fe400017a4270 */
[----:B------:R-:W-:Y:S01]  /*8320*/  ISETP.GT.AND P2, PT, R3, 0x8, P2 ;  /* 0x000000080300780c */ /* 0x000fe20001744270 */
[----:B------:R-:W-:-:S05]  /*8330*/  @P3 IMAD.MOV.U32 R3, RZ, RZ, R5 ;  /* 0x000000ffff033224 */ /* 0x000fca00078e0005 */
[----:B------:R0:W-:Y:S02]  /*8340*/  @P3 STG.E.U16 desc[UR36][R2.64+0x140], R26 ;  /* 0x0001401a02003986 */ /* 0x0001e4000c101524 */
[----:B0-----:R-:W-:Y:S02]  /*8350*/  @P0 IMAD.MOV.U32 R2, RZ, RZ, R4 ;  /* 0x000000ffff020224 */ /* 0x001fe400078e0004 */
[----:B------:R-:W-:-:S05]  /*8360*/  @P0 IMAD.MOV.U32 R3, RZ, RZ, R5 ;  /* 0x000000ffff030224 */ /* 0x000fca00078e0005 */
[----:B------:R0:W-:Y:S02]  /*8370*/  @P0 STG.E.U16 desc[UR36][R2.64+0x142], R27 ;  /* 0x0001421b02000986 */ /* 0x0001e4000c101524 */
[----:B0-----:R-:W-:Y:S02]  /*8380*/  @P5 IMAD.MOV.U32 R2, RZ, RZ, R8 ;  /* 0x000000ffff025224 */ /* 0x001fe400078e0008 */
[----:B------:R-:W-:-:S05]  /*8390*/  @P5 IMAD.MOV.U32 R3, RZ, RZ, R9 ;  /* 0x000000ffff035224 */ /* 0x000fca00078e0009 */
[----:B------:R0:W-:Y:S04]  /*83a0*/  @P5 STG.E.U16 desc[UR36][R2.64+0x150], R28 ;  /* 0x0001501c02005986 */ /* 0x0001e8000c101524 */
[----:B------:R1:W-:Y:S01]  /*83b0*/  @P4 STG.E.U16 desc[UR36][R8.64+0x152], R29 ;  /* 0x0001521d08004986 */ /* 0x0003e2000c101524 */
[----:B0-----:R-:W-:Y:S02]  /*83c0*/  @P2 IMAD.MOV.U32 R2, RZ, RZ, R4 ;  /* 0x000000ffff022224 */ /* 0x001fe400078e0004 */
[----:B------:R-:W-:-:S05]  /*83d0*/  @P2 IMAD.MOV.U32 R3, RZ, RZ, R5 ;  /* 0x000000ffff032224 */ /* 0x000fca00078e0005 */
[----:B------:R1:W-:Y:S04]  /*83e0*/  @P2 STG.E.U16 desc[UR36][R2.64+0x150], R30 ;  /* 0x0001501e02002986 */ /* 0x0003e8000c101524 */
[----:B------:R1:W-:Y:S02]  /*83f0*/  @P1 STG.E.U16 desc[UR36][R4.64+0x152], R31 ;  /* 0x0001521f04001986 */ /* 0x0003e4000c101524 */
.L_x_207:
[----:B------:R-:W-:Y:S05]  /*8400*/  BSYNC B0 ;  /* 0x0000000000007941 */ /* 0x000fea0003800000 */
.L_x_33:
[----:B-1----:R-:W4:Y:S01]  /*8410*/  LDL.64 R2, [R1] ;  /* 0x0000000001027983 */ /* 0x002f220000100a00 */
[----:B------:R-:W-:Y:S01]  /*8420*/  ULDC.64 UR4, c[0x0][0x650] ;  /* 0x0001940000047ab9 */ /* 0x000fe20000000a00 */
[----:B------:R1:W-:Y:S01]  /*8430*/  SYNCS.ARRIVE.TRANS64.A1T0 RZ, [R118+UR45], RZ ;  /* 0x000000ff76ff79a7 */ /* 0x0003e2000810002d */
[----:B0--3--:R-:W-:Y:S01]  /*8440*/  PRMT R0, RZ, 0x7610, R0 ;  /* 0x00007610ff007816 */ /* 0x009fe20000000000 */
[----:B-----5:R-:W-:Y:S02]  /*8450*/  IMAD.MOV.U32 R19, RZ, RZ, -0x1 ;  /* 0xffffffffff137424 */ /* 0x020fe400078e00ff */
[----:B------:R-:W-:Y:S01]  /*8460*/  IMAD.MOV.U32 R22, RZ, RZ, -0x1 ;  /* 0xffffffffff167424 */ /* 0x000fe200078e00ff */
[----:B----4-:R-:W-:-:S04]  /*8470*/  LEA R18, P0, R2, R18, 0x1 ;  /* 0x0000001202127211 */ /* 0x010fc800078008ff */
[----:B------:R-:W-:Y:S01]  /*8480*/  LEA.HI.X R17, R2, R17, R23, 0x1, P0 ;  /* 0x0000001102117211 */ /* 0x000fe200000f0c17 */
[----:B------:R-:W-:Y:S01]  /*8490*/  IMAD.MOV.U32 R2, RZ, RZ, -0x1 ;  /* 0xffffffffff027424 */ /* 0x000fe200078e00ff */
[----:B------:R-:W-:-:S04]  /*84a0*/  ISETP.GE.U32.AND P0, PT, R18, UR4, PT ;  /* 0x0000000412007c0c */ /* 0x000fc8000bf06070 */
[----:B------:R-:W-:-:S13]  /*84b0*/  ISETP.GE.U32.AND.EX P0, PT, R17, UR5, PT, P0 ;  /* 0x0000000511007c0c */ /* 0x000fda000bf06100 */
[----:B-1----:R-:W-:Y:S05]  /*84c0*/  @P0 BRA `(.L_x_208) ;  /* 0x0000000400700947 */ /* 0x002fea0003800000 */
[----:B------:R-:W0:Y:S01]  /*84d0*/  S2R R10, SR_CTAID.X ;  /* 0x00000000000a7919 */ /* 0x000e220000002500 */
[----:B------:R-:W1:Y:S01]  /*84e0*/  LDC.64 R8, c[0x0][0x628] ;  /* 0x00018a00ff087b82 */ /* 0x000e620000000a00 */
[----:B------:R-:W-:Y:S01]  /*84f0*/  ULDC UR4, c[0x0][0x150] ;  /* 0x0000540000047ab9 */ /* 0x000fe20000000800 */
[----:B------:R-:W-:Y:S01]  /*8500*/  IMAD.MOV.U32 R6, RZ, RZ, R18 ;  /* 0x000000ffff067224 */ /* 0x000fe200078e0012 */
[----:B------:R-:W3:Y:S01]  /*8510*/  S2R R20, SR_CTAID.Y ;  /* 0x0000000000147919 */ /* 0x000ee20000002600 */
[----:B------:R-:W-:-:S04]  /*8520*/  IMAD.MOV.U32 R7, RZ, RZ, R17 ;  /* 0x000000ffff077224 */ /* 0x000fc800078e0011 */
[----:B------:R-:W4:Y:S08]  /*8530*/  LDC R15, c[0x0][0x144] ;  /* 0x00005100ff0f7b82 */ /* 0x000f300000000800 */
[----:B------:R-:W2:Y:S08]  /*8540*/  LDC R0, c[0x0][0x630] ;  /* 0x00018c00ff007b82 */ /* 0x000eb00000000800 */
[----:B------:R-:W2:Y:S01]  /*8550*/  LDC.64 R12, c[0x0][0x620] ;  /* 0x00018800ff0c7b82 */ /* 0x000ea20000000a00 */
[----:B-1----:R-:W-:-:S04]  /*8560*/  ISETP.NE.U32.AND P0, PT, R8, RZ, PT ;  /* 0x000000ff0800720c */ /* 0x002fc80003f05070 */
[----:B------:R-:W-:Y:S02]  /*8570*/  ISETP.NE.AND.EX P0, PT, R9, RZ, PT, P0 ;  /* 0x000000ff0900720c */ /* 0x000fe40003f05300 */
[----:B0-----:R-:W-:-:S05]  /*8580*/  I2FP.F32.U32 R2, R10 ;  /* 0x0000000a00027245 */ /* 0x001fca0000201000 */
[----:B------:R-:W-:-:S04]  /*8590*/  FMUL R2, R2, UR4 ;  /* 0x0000000402027c20 */ /* 0x000fc80008400000 */
[----:B------:R0:W1:Y:S02]  /*85a0*/  F2I.U32.TRUNC.NTZ R14, R2 ;  /* 0x00000002000e7305 */ /* 0x000064000020f000 */
[----:B---34-:R-:W-:Y:S05]  /*85b0*/  @!P0 BRA `(.L_x_209) ;  /* 0x0000000000288947 */ /* 0x018fea0003800000 */
[----:B------:R-:W3:Y:S02]  /*85c0*/  LDC R3, c[0x0][0x634] ;  /* 0x00018d00ff037b82 */ /* 0x000ee40000000800 */
[----:B---3--:R-:W-:-:S05]  /*85d0*/  IADD3 R7, P0, R18, R3, RZ ;  /* 0x0000000312077210 */ /* 0x008fca0007f1e0ff */
[----:B------:R-:W-:-:S04]  /*85e0*/  IMAD.X R11, RZ, RZ, R17, P0 ;  /* 0x000000ffff0b7224 */ /* 0x000fc800000e0611 */
[----:B0-----:R-:W-:-:S04]  /*85f0*/  IMAD.WIDE.U32 R2, R11, R8, RZ ;  /* 0x000000080b027225 */ /* 0x001fc800078e00ff */
[----:B--2---:R-:W-:-:S04]  /*8600*/  IMAD.WIDE.U32 R4, P0, R7, R9, R2 ;  /* 0x0000000907047225 */ /* 0x004fc80007800002 */
[----:B------:R-:W-:-:S04]  /*8610*/  IMAD.WIDE.U32 R2, R7, R8, RZ ;  /* 0x0000000807027225 */ /* 0x000fc800078e00ff */
[----:B------:R-:W-:Y:S01]  /*8620*/  IMAD.X R7, RZ, RZ, RZ, P0 ;  /* 0x000000ffff077224 */ /* 0x000fe200000e06ff */
[----:B------:R-:W-:Y:S01]  /*8630*/  IADD3 RZ, P0, R3, R4, RZ ;  /* 0x0000000403ff7210 */ /* 0x000fe20007f1e0ff */
[----:B------:R-:W-:-:S04]  /*8640*/  IMAD.MOV.U32 R6, RZ, RZ, R5 ;  /* 0x000000ffff067224 */ /* 0x000fc800078e0005 */
[----:B------:R-:W-:-:S08]  /*8650*/  IMAD.WIDE.U32.X R6, R11, R9, R6, P0 ;  /* 0x000000090b067225 */ /* 0x000fd000000e0406 */
.L_x_209:
[----:B------:R-:W3:Y:S01]  /*8660*/  LDC.64 R26, c[0x0][0x640] ;  /* 0x00019000ff1a7b82 */ /* 0x000ee20000000a00 */
[-C--:B--2---:R-:W-:Y:S01]  /*8670*/  SHF.R.U64 R11, R6, R0.reuse, R7 ;  /* 0x00000000060b7219 */ /* 0x084fe20000001207 */
[----:B------:R-:W-:Y:S01]  /*8680*/  IMAD.MOV.U32 R19, RZ, RZ, R17 ;  /* 0x000000ffff137224 */ /* 0x000fe200078e0011 */
[----:B------:R-:W-:Y:S01]  /*8690*/  SHF.R.U32.HI R0, RZ, R0, R7 ;  /* 0x00000000ff007219 */ /* 0x000fe20000011607 */
[----:B-1----:R-:W-:Y:S01]  /*86a0*/  IMAD.MOV R14, RZ, RZ, -R14 ;  /* 0x000000ffff0e7224 */ /* 0x002fe200078e0a0e */
[----:B------:R-:W-:Y:S01]  /*86b0*/  IADD3 R5, P0, RZ, -R11, RZ ;  /* 0x8000000bff057210 */ /* 0x000fe20007f1e0ff */
[----:B------:R-:W-:Y:S01]  /*86c0*/  ULDC UR4, c[0x0][0x154] ;  /* 0x0000550000047ab9 */ /* 0x000fe20000000800 */
[----:B------:R-:W-:Y:S01]  /*86d0*/  IMAD.MOV.U32 R7, RZ, RZ, 0x1 ;  /* 0x00000001ff077424 */ /* 0x000fe200078e00ff */
[----:B------:R-:W1:Y:S01]  /*86e0*/  LDC R4, c[0x0][0x618] ;  /* 0x00018600ff047b82 */ /* 0x000e620000000800 */
[----:B------:R-:W-:Y:S02]  /*86f0*/  IMAD R22, R15, R14, R10 ;  /* 0x0000000e0f167224 */ /* 0x000fe400078e020a */
[----:B------:R-:W-:-:S04]  /*8700*/  IMAD.X R3, RZ, RZ, ~R0, P0 ;  /* 0x000000ffff037224 */ /* 0x000fc800000e0e00 */
[-C--:B------:R-:W-:Y:S01]  /*8710*/  IMAD R0, R3, R12.reuse, RZ ;  /* 0x0000000c03007224 */ /* 0x080fe200078e02ff */
[----:B------:R-:W2:Y:S01]  /*8720*/  LDC R6, c[0x0][0x608] ;  /* 0x00018200ff067b82 */ /* 0x000ea20000000800 */
[----:B0-----:R-:W-:-:S04]  /*8730*/  IMAD.WIDE.U32 R2, R5, R12, R18 ;  /* 0x0000000c05027225 */ /* 0x001fc800078e0012 */
[----:B------:R-:W-:Y:S01]  /*8740*/  IMAD R5, R5, R13, R0 ;  /* 0x0000000d05057224 */ /* 0x000fe200078e0200 */
[----:B------:R-:W-:Y:S02]  /*8750*/  I2FP.F32.U32 R0, R20 ;  /* 0x0000001400007245 */ /* 0x000fe40000201000 */
[----:B------:R-:W0:Y:S01]  /*8760*/  LDC R24, c[0x0][0x658] ;  /* 0x00019600ff187b82 */ /* 0x000e220000000800 */
[----:B------:R-:W-:Y:S01]  /*8770*/  IMAD.IADD R3, R3, 0x1, R5 ;  /* 0x0000000103037824 */ /* 0x000fe200078e0205 */
[----:B---3--:R-:W-:Y:S01]  /*8780*/  ISETP.NE.U32.AND P0, PT, R26, RZ, PT ;  /* 0x000000ff1a00720c */ /* 0x008fe20003f05070 */
[----:B------:R-:W-:Y:S01]  /*8790*/  FMUL R0, R0, UR4 ;  /* 0x0000000400007c20 */ /* 0x000fe20008400000 */
[----:B------:R-:W-:Y:S02]  /*87a0*/  IMAD.MOV.U32 R5, RZ, RZ, -0x1 ;  /* 0xffffffffff057424 */ /* 0x000fe400078e00ff */
[----:B------:R-:W-:Y:S01]  /*87b0*/  ISETP.NE.AND.EX P0, PT, R27, RZ, PT, P0 ;  /* 0x000000ff1b00720c */ /* 0x000fe20003f05300 */
[----:B------:R3:W4:Y:S01]  /*87c0*/  F2I.U32.TRUNC.NTZ R12, R0 ;  /* 0x00000000000c7305 */ /* 0x000722000020f000 */
[----:B------:R-:W3:Y:S01]  /*87d0*/  LDC R15, c[0x0][0x148] ;  /* 0x00005200ff0f7b82 */ /* 0x000ee20000000800 */
[----:B-1----:R-:W-:-:S02]  /*87e0*/  SHF.R.U64 R10, R2, R4, R3 ;  /* 0x00000004020a7219 */ /* 0x002fc40000001203 */
[----:B------:R-:W-:-:S05]  /*87f0*/  SHF.R.U32.HI R3, RZ, R4, R3 ;  /* 0x00000004ff037219 */ /* 0x000fca0000011603 */
[----:B------:R-:W1:Y:S01]  /*8800*/  LDC R14, c[0x0][0x600] ;  /* 0x00018000ff0e7b82 */ /* 0x000e620000000800 */
[-CC-:B--2---:R-:W-:Y:S02]  /*8810*/  SHF.R.U64 R8, R10, R6.reuse, R3.reuse ;  /* 0x000000060a087219 */ /* 0x184fe40000001203 */
[----:B------:R-:W-:-:S05]  /*8820*/  SHF.R.U32.HI R3, RZ, R6, R3 ;  /* 0x00000006ff037219 */ /* 0x000fca0000011603 */
[----:B------:R-:W2:Y:S01]  /*8830*/  LDC R21, c[0x0][0x648] ;  /* 0x00019200ff157b82 */ /* 0x000ea20000000800 */
[-CC-:B0-----:R-:W-:Y:S02]  /*8840*/  SHF.R.U64 R13, R8, R24.reuse, R3.reuse ;  /* 0x00000018080d7219 */ /* 0x181fe40000001203 */
[-C--:B------:R-:W-:Y:S02]  /*8850*/  SHF.L.U32 R5, R5, R24.reuse, RZ ;  /* 0x0000001805057219 */ /* 0x080fe400000006ff */
[-C--:B------:R-:W-:Y:S01]  /*8860*/  SHF.R.U32.HI R3, RZ, R24.reuse, R3 ;  /* 0x00000018ff037219 */ /* 0x080fe20000011603 */
[----:B------:R-:W-:Y:S01]  /*8870*/  IMAD.MOV.U32 R2, RZ, RZ, R13 ;  /* 0x000000ffff027224 */ /* 0x000fe200078e000d */
[----:B------:R-:W-:Y:S01]  /*8880*/  SHF.L.U32 R24, R7, R24, RZ ;  /* 0x0000001807187219 */ /* 0x000fe200000006ff */
[----:B------:R-:W0:Y:S01]  /*8890*/  LDC R25, c[0x0][0x638] ;  /* 0x00018e00ff197b82 */ /* 0x000e220000000800 */
[----:B------:R-:W-:-:S07]  /*88a0*/  LOP3.LUT R19, RZ, R5, RZ, 0x33, !PT ;  /* 0x00000005ff137212 */ /* 0x000fce00078e33ff */
[----:B------:R-:W0:Y:S01]  /*88b0*/  LDC R28, c[0x0][0x610] ;  /* 0x00018400ff1c7b82 */ /* 0x000e220000000800 */
[----:B----4-:R-:W-:Y:S05]  /*88c0*/  @!P0 BRA `(.L_x_210) ;  /* 0x0000000000288947 */ /* 0x010fea0003800000 */
[----:B---3--:R-:W3:Y:S02]  /*88d0*/  LDC R0, c[0x0][0x64c] ;  /* 0x00019300ff007b82 */ /* 0x008ee40000000800 */
[----:B---3--:R-:W-:-:S05]  /*88e0*/  IADD3 R7, P0, R13, R0, RZ ;  /* 0x000000000d077210 */ /* 0x008fca0007f1e0ff */
        /* <DEDUP_REMOVED lines=8> */
.L_x_210:
[----:B------:R-:W4:Y:S01]  /*8970*/  LDC R4, c[0x0][0x65c] ;  /* 0x00019700ff047b82 */ /* 0x000f220000000800 */
[----:B--23--:R-:W-:Y:S01]  /*8980*/  SHF.R.U64 R0, R2, R21, R3 ;  /* 0x0000001502007219 */ /* 0x00cfe20000001203 */
[----:B-1----:R-:W-:Y:S01]  /*8990*/  VIADD R3, R14, 0xffffffff ;  /* 0xffffffff0e037836 */ /* 0x002fe20000000000 */
[----:B------:R-:W-:Y:S01]  /*89a0*/  LOP3.LUT R19, R8, R19, RZ, 0xc0, !PT ;  /* 0x0000001308137212 */ /* 0x000fe200078ec0ff */
[----:B------:R-:W-:Y:S02]  /*89b0*/  IMAD.MOV R12, RZ, RZ, -R12 ;  /* 0x000000ffff0c7224 */ /* 0x000fe400078e0a0c */
[----:B------:R-:W-:Y:S01]  /*89c0*/  IMAD.MOV R2, RZ, RZ, -R0 ;  /* 0x000000ffff027224 */ /* 0x000fe200078e0a00 */
[----:B------:R-:W-:Y:S01]  /*89d0*/  LOP3.LUT R3, R10, R3, RZ, 0xc0, !PT ;  /* 0x000000030a037212 */ /* 0x000fe200078ec0ff */
[----:B------:R-:W-:Y:S02]  /*89e0*/  IMAD R19, R24, R0, R19 ;  /* 0x0000000018137224 */ /* 0x000fe400078e0213 */
[----:B0-----:R-:W-:-:S04]  /*89f0*/  IMAD R0, R2, R25, R13 ;  /* 0x0000001902007224 */ /* 0x001fc800078e020d */
[----:B------:R-:W-:Y:S01]  /*8a00*/  IMAD R2, R0, R14, R3 ;  /* 0x0000000e00027224 */ /* 0x000fe200078e0203 */
[----:B----4-:R-:W-:Y:S01]  /*8a10*/  ISETP.NE.AND P0, PT, R4, 0x1, PT ;  /* 0x000000010400780c */ /* 0x010fe20003f05270 */
[----:B------:R-:W-:-:S05]  /*8a20*/  IMAD.MOV.U32 R4, RZ, RZ, 0x1 ;  /* 0x00000001ff047424 */ /* 0x000fca00078e00ff */
[----:B------:R-:W-:-:S07]  /*8a30*/  PRMT R0, R4, 0x7610, R0 ;  /* 0x0000761004007816 */ /* 0x000fce0000000000 */
[----:B------:R-:W-:-:S04]  /*8a40*/  @P0 IMAD R22, R15, R12, R20 ;  /* 0x0000000c0f160224 */ /* 0x000fc800078e0214 */
[----:B------:R-:W-:-:S05]  /*8a50*/  IMAD R19, R19, R28, R22 ;  /* 0x0000001c13137224 */ /* 0x000fca00078e0216 */
[----:B------:R-:W-:Y:S02]  /*8a60*/  SEL R22, R2, R19, !P0 ;  /* 0x0000001302167207 */ /* 0x000fe40004000000 */
[----:B------:R-:W-:Y:S01]  /*8a70*/  SEL R19, R19, R2, !P0 ;  /* 0x0000000213137207 */ /* 0x000fe20004000000 */
[----:B------:R-:W-:-:S07]  /*8a80*/  IMAD.MOV.U32 R2, RZ, RZ, R11 ;  /* 0x000000ffff027224 */ /* 0x000fce00078e000b */
.L_x_208:
[----:B------:R-:W-:Y:S02]  /*8a90*/  LOP3.LUT P0, RZ, R0, 0xff, RZ, 0xc0, !PT ;  /* 0x000000ff00ff7812 */ /* 0x000fe4000780c0ff */
[----:B------:R-:W-:-:S11]  /*8aa0*/  LOP3.LUT R122, R122, 0x1, RZ, 0x3c, !PT ;  /* 0x000000017a7a7812 */ /* 0x000fd600078e3cff */
[----:B------:R-:W-:Y:S05]  /*8ab0*/  @P0 BRA `(.L_x_211) ;  /* 0xffffff8c00380947 */ /* 0x000fea000383ffff */
[----:B------:R-:W-:Y:S05]  /*8ac0*/  EXIT ;  /* 0x000000000000794d */ /* 0x000fea0003800000 */
.L_x_14:
[----:B------:R-:W-:-:S08]  /*8ad0*/  ISETP.NE.AND P0, PT, R0, RZ, PT ;  /* 0x000000ff0000720c */ /* 0x000fd00003f05270 */
[----:B0-----:R-:W0:-:S00]  /*8ae0*/  USETMAXREG.DEALLOC.CTAPOOL 0x28 ;  /* 0x00000028000079c8 */ /* 0x001e0000080e0500 */
[----:B------:R-:W-:Y:S05]  /*8af0*/  @P0 EXIT ;  /* 0x000000000000094d */ /* 0x000fea0003800000 */
[----:B0-----:R-:W-:Y:S01]  /*8b00*/  LOP3.LUT P0, RZ, R8, 0xff, RZ, 0xc0, !PT ;  /* 0x000000ff08ff7812 */ /* 0x001fe2000780c0ff */
[----:B------:R-:W-:Y:S02]  /*8b10*/  IMAD.MOV.U32 R0, RZ, RZ, 0x1 ;  /* 0x00000001ff007424 */ /* 0x000fe400078e00ff */
[----:B------:R-:W-:-:S10]  /*8b20*/  IMAD.MOV.U32 R7, RZ, RZ, RZ ;  /* 0x000000ffff077224 */ /* 0x000fd400078e00ff */
[----:B------:R-:W-:Y:S05]  /*8b30*/  @!P0 BRA `(.L_x_212) ;  /* 0x0000000c001c8947 */ /* 0x000fea0003800000 */
[----:B------:R-:W-:Y:S01]  /*8b40*/  LOP3.LUT P0, RZ, R4, 0x1f, RZ, 0xc0, !PT ;  /* 0x0000001f04ff7812 */ /* 0x000fe2000780c0ff */
[----:B------:R-:W-:Y:S01]  /*8b50*/  ULDC UR5, c[0x0][0x658] ;  /* 0x0001960000057ab9 */ /* 0x000fe20000000800 */
[----:B------:R-:W-:Y:S01]  /*8b60*/  UMOV UR6, 0xffffffff ;  /* 0xffffffff00067882 */ /* 0x000fe20000000000 */
[----:B------:R-:W-:Y:S01]  /*8b70*/  BSSY B0, `(.L_x_212) ;  /* 0x00000c3000007945 */ /* 0x000fe20003800000 */
[----:B------:R-:W-:Y:S01]  /*8b80*/  USHF.L.U32 UR6, UR6, UR5, URZ ;  /* 0x0000000506067299 */ /* 0x000fe2000800063f */
[C---:B------:R-:W-:Y:S01]  /*8b90*/  ISETP.NE.AND P2, PT, R3.reuse, RZ, PT ;  /* 0x000000ff0300720c */ /* 0x040fe20003f45270 */
[----:B------:R-:W-:Y:S01]  /*8ba0*/  IMAD.MOV.U32 R8, RZ, RZ, 0x1 ;  /* 0x00000001ff087424 */ /* 0x000fe200078e00ff */
[----:B------:R-:W-:Y:S01]  /*8bb0*/  ISETP.NE.OR P0, PT, R3, RZ, !P0 ;  /* 0x000000ff0300720c */ /* 0x000fe20004705670 */
[----:B------:R-:W-:Y:S01]  /*8bc0*/  IMAD.MOV.U32 R0, RZ, RZ, 0x1 ;  /* 0x00000001ff007424 */ /* 0x000fe200078e00ff */
[----:B------:R-:W-:Y:S01]  /*8bd0*/  LOP3.LUT R6, R16, 0x2, RZ, 0xfc, !PT ;  /* 0x0000000210067812 */ /* 0x000fe200078efcff */
[----:B------:R-:W-:Y:S01]  /*8be0*/  IMAD.MOV.U32 R7, RZ, RZ, RZ ;  /* 0x000000ffff077224 */ /* 0x000fe200078e00ff */
[----:B------:R-:W-:Y:S01]  /*8bf0*/  ULDC UR4, c[0x0][0x600] ;  /* 0x0001800000047ab9 */ /* 0x000fe20000000800 */
[----:B------:R-:W-:Y:S01]  /*8c00*/  UMOV UR7, 0x1 ;  /* 0x0000000100077882 */ /* 0x000fe20000000000 */
[----:B------:R-:W-:-:S02]  /*8c10*/  UIADD3 UR19, UR40, 0x1, URZ ;  /* 0x0000000128137890 */ /* 0x000fc4000fffe03f */
[----:B------:R-:W-:Y:S02]  /*8c20*/  UIADD3 UR15, UR4, -0x1, URZ ;  /* 0xffffffff040f7890 */ /* 0x000fe4000fffe03f */
[----:B------:R-:W-:Y:S02]  /*8c30*/  USHF.L.U32 UR17, UR7, UR5, URZ ;  /* 0x0000000507117299 */ /* 0x000fe4000800063f */
[----:B------:R-:W-:Y:S01]  /*8c40*/  ULOP3.LUT UR16, URZ, UR6, URZ, 0x33, !UPT ;  /* 0x000000063f107292 */ /* 0x000fe2000f8e333f */
[----:B------:R-:W-:-:S11]  /*8c50*/  ULDC.64 UR20, c[0x0][0x198] ;  /* 0x0000660000147ab9 */ /* 0x000fd60000000a00 */
.L_x_224:
[----:B------:R-:W-:-:S03]  /*8c60*/  UMOV UR4, 0xffffffff ;  /* 0xffffffff00047882 */ /* 0x000fc60000000000 */
[----:B------:R-:W-:Y:S05]  /*8c70*/  BRA.DIV UR4, `(.L_x_213) ;  /* 0x0000001e04887947 */ /* 0x000fea000b800000 */
[----:B------:R-:W-:-:S13]  /*8c80*/  ELECT P6, URZ, PT ;  /* 0x00000000003f782f */ /* 0x000fda00038c0000 */
.L_x_263:
[----:B------:R-:W0:Y:S01]  /*8c90*/  LDC R3, c[0x0][0x28c] ;  /* 0x0000a300ff037b82 */ /* 0x000e220000000800 */
[----:B------:R-:W-:Y:S01]  /*8ca0*/  BSSY B1, `(.L_x_214) ;  /* 0x0000037000017945 */ /* 0x000fe20003800000 */
[----:B0-----:R-:W-:-:S13]  /*8cb0*/  ISETP.LT.OR P6, PT, R3, 0x1, !P6 ;  /* 0x000000010300780c */ /* 0x001fda00077c1670 */
[----:B------:R-:W-:Y:S05]  /*8cc0*/  @P6 BRA `(.L_x_215) ;  /* 0x0000000000d06947 */ /* 0x000fea0003800000 */
[----:B------:R-:W-:Y:S02]  /*8cd0*/  IMAD R22, R22, 0xb0, RZ ;  /* 0x000000b016167824 */ /* 0x000fe400078e02ff */
[----:B------:R-:W-:Y:S02]  /*8ce0*/  IMAD.SHL.U32 R19, R19, 0x40, RZ ;  /* 0x0000004013137824 */ /* 0x000fe400078e00ff */
[----:B------:R-:W-:Y:S02]  /*8cf0*/  IMAD.MOV.U32 R12, RZ, RZ, RZ ;  /* 0x000000ffff0c7224 */ /* 0x000fe400078e00ff */
[----:B------:R-:W-:Y:S02]  /*8d00*/  IMAD.U32 R13, RZ, RZ, UR19 ;  /* 0x00000013ff0d7e24 */ /* 0x000fe4000f8e00ff */
[----:B------:R-:W-:Y:S02]  /*8d10*/  IMAD.MOV.U32 R3, RZ, RZ, R0 ;  /* 0x000000ffff037224 */ /* 0x000fe400078e0000 */
[----:B------:R-:W-:-:S07]  /*8d20*/  IMAD.MOV.U32 R4, RZ, RZ, R7 ;  /* 0x000000ffff047224 */ /* 0x000fce00078e0007 */
.L_x_219:
[----:B------:R-:W0:Y:S01]  /*8d30*/  S2R R10, SR_CgaCtaId ;  /* 0x00000000000a7919 */ /* 0x000e220000008800 */
[----:B------:R-:W-:Y:S01]  /*8d40*/  MOV R5, 0x400 ;  /* 0x0000040000057802 */ /* 0x000fe20000000f00 */
[----:B------:R-:W1:Y:S03]  /*8d50*/  @!P2 LDC R9, c[0x0][0x500] ;  /* 0x00014000ff09ab82 */ /* 0x000e660000000800 */
[----:B0-----:R-:W-:Y:S02]  /*8d60*/  LEA R11, R10, R5, 0x18 ;  /* 0x000000050a0b7211 */ /* 0x001fe400078ec0ff */
[----:B------:R-:W-:-:S03]  /*8d70*/  SHF.L.U32 R5, R3, 0x1f, RZ ;  /* 0x0000001f03057819 */ /* 0x000fc600000006ff */
[----:B------:R-:W-:-:S04]  /*8d80*/  IMAD R10, R4, 0x8, R11 ;  /* 0x00000008040a7824 */ /* 0x000fc800078e020b */
[----:B------:R-:W0:Y:S02]  /*8d90*/  SYNCS.PHASECHK.TRANS64.TRYWAIT P1, [R10+URZ+0xf0], R5 ;  /* 0x0000f0050a0075a7 */ /* 0x000e24000802017f */
[----:B01----:R-:W-:Y:S05]  /*8da0*/  @!P1 BRA `(.L_x_216) ;  /* 0x0000001c005c9947 */ /* 0x003fea0003800000 */
.L_x_264:
[----:B0-----:R-:W-:Y:S01]  /*8db0*/  PRMT R5, R6, 0x9910, RZ ;  /* 0x0000991006057816 */ /* 0x001fe200000000ff */
[----:B------:R0:W-:Y:S03]  /*8dc0*/  @!P2 SYNCS.ARRIVE.TRANS64 RZ, [R10+URZ], R9 ;  /* 0x000000090affa9a7 */ /* 0x0001e6000800003f */
[----:B------:R-:W-:-:S13]  /*8dd0*/  ISETP.NE.AND P1, PT, R5, 0x2, PT ;  /* 0x000000020500780c */ /* 0x000fda0003f25270 */
[----:B0-----:R-:W-:Y:S05]  /*8de0*/  @P1 BRA `(.L_x_217) ;  /* 0x0000000000041947 */ /* 0x001fea0003800000 */
[----:B------:R-:W-:Y:S01]  /*8df0*/  BPT.TRAP 0x1 ;  /* 0x000000040000795c */ /* 0x000fe20000300000 */
.L_x_217:
[----:B------:R-:W-:Y:S05]  /*8e00*/  @P0 BRA `(.L_x_218) ;  /* 0x0000000000040947 */ /* 0x000fea0003800000 */
[----:B------:R-:W-:Y:S01]  /*8e10*/  BPT.TRAP 0x1 ;  /* 0x000000040000795c */ /* 0x000fe20000300000 */
.L_x_218:
[--C-:B------:R-:W-:Y:S01]  /*8e20*/  IMAD R5, R4, 0x800, R11.reuse ;  /* 0x0000080004057824 */ /* 0x100fe200078e020b */
[----:B------:R-:W-:Y:S01]  /*8e30*/  R2UR UR9, R10 ;  /* 0x000000000a0972ca */ /* 0x000fe200000e0000 */
[C---:B------:R-:W-:Y:S01]  /*8e40*/  IMAD R11, R4.reuse, 0x1600, R11 ;  /* 0x00001600040b7824 */ /* 0x040fe200078e020b */
[----:B------:R-:W-:Y:S01]  /*8e50*/  UIADD3 UR4, UP0, UR20, 0xf0, URZ ;  /* 0x000000f014047890 */ /* 0x000fe2000ff1e03f */
[----:B------:R-:W-:Y:S01]  /*8e60*/  VIADD R13, R13, 0xffffffff ;  /* 0xffffffff0d0d7836 */ /* 0x000fe20000000000 */
[----:B------:R-:W-:Y:S01]  /*8e70*/  R2UR UR5, R5 ;  /* 0x00000000050572ca */ /* 0x000fe200000e0000 */
[----:B------:R-:W-:Y:S01]  /*8e80*/  UIADD3 UR22, UP1, UR20, 0x1f0, URZ ;  /* 0x000001f014167890 */ /* 0x000fe2000ff3e03f */
[----:B------:R-:W-:Y:S01]  /*8e90*/  R2UR UR8, R11 ;  /* 0x000000000b0872ca */ /* 0x000fe200000e0000 */
[----:B------:R-:W-:Y:S01]  /*8ea0*/  VIADD R4, R4, 0x1 ;  /* 0x0000000104047836 */ /* 0x000fe20000000000 */
[----:B------:R-:W-:Y:S01]  /*8eb0*/  R2UR UR11, R19 ;  /* 0x00000000130b72ca */ /* 0x000fe200000e0000 */
[----:B------:R-:W-:Y:S01]  /*8ec0*/  UIADD3.X UR23, URZ, UR21, URZ, UP1, !UPT ;  /* 0x000000153f177290 */ /* 0x000fe20008ffe43f */
[----:B------:R-:W-:Y:S01]  /*8ed0*/  R2UR UR10, R12 ;  /* 0x000000000c0a72ca */ /* 0x000fe200000e0000 */
[----:B------:R-:W-:Y:S01]  /*8ee0*/  UMOV UR6, 0x0 ;  /* 0x0000000000067882 */ /* 0x000fe20000000000 */
[----:B------:R-:W-:Y:S01]  /*8ef0*/  R2UR UR12, R2 ;  /* 0x00000000020c72ca */ /* 0x000fe200000e0000 */
[----:B------:R-:W-:Y:S01]  /*8f00*/  UMOV UR7, 0x10000000 ;  /* 0x1000000000077882 */ /* 0x000fe20000000000 */
[----:B------:R-:W-:Y:S01]  /*8f10*/  R2UR UR18, R22 ;  /* 0x00000000161272ca */ /* 0x000fe200000e0000 */
[----:B------:R-:W-:Y:S01]  /*8f20*/  VIADD R12, R12, 0x10 ;  /* 0x000000100c0c7836 */ /* 0x000fe20000000000 */
[----:B------:R-:W-:Y:S01]  /*8f30*/  ISETP.GT.AND P3, PT, R13, 0x1, PT ;  /* 0x000000010d00780c */ /* 0x000fe20003f64270 */
[----:B------:R-:W-:Y:S01]  /*8f40*/  UIADD3 UR13, UR5, 0x300, URZ ;  /* 0x00000300050d7890 */ /* 0x000fe2000fffe03f */
[----:B------:R-:W-:Y:S01]  /*8f50*/  ISETP.NE.AND P1, PT, R4, 0x1e, PT ;  /* 0x0000001e0400780c */ /* 0x000fe20003f25270 */
[----:B------:R-:W-:-:S02]  /*8f60*/  UIADD3.X UR5, URZ, UR21, URZ, UP0, !UPT ;  /* 0x000000153f057290 */ /* 0x000fc400087fe43f */
[----:B------:R-:W-:Y:S01]  /*8f70*/  UIADD3 UR14, UR8, 0xf300, URZ ;  /* 0x0000f300080e7890 */ /* 0x000fe2000fffe03f */
[----:B------:R-:W-:Y:S02]  /*8f80*/  SEL R10, RZ, 0x1, P1 ;  /* 0x00000001ff0a7807 */ /* 0x000fe40000800000 */
[----:B------:R-:W-:Y:S01]  /*8f90*/  UMOV UR8, UR13 ;  /* 0x0000000d00087c82 */ /* 0x000fe20008000000 */
[----:B------:R-:W-:Y:S02]  /*8fa0*/  SEL R4, R4, RZ, P1 ;  /* 0x000000ff04047207 */ /* 0x000fe40000800000 */
[----:B------:R-:W-:Y:S01]  /*8fb0*/  LOP3.LUT R3, R3, R10, RZ, 0x3c, !PT ;  /* 0x0000000a03037212 */ /* 0x000fe200078e3cff */
[----:B------:R0:W-:Y:S02]  /*8fc0*/  UTMALDG.3D [UR8], [UR4], desc[UR6] ;  /* 0x00000608040075b4 */ /* 0x0001e40008011000 */
[----:B0-----:R-:W-:Y:S01]  /*8fd0*/  UMOV UR8, UR14 ;  /* 0x0000000e00087c82 */ /* 0x001fe20008000000 */
[----:B------:R-:W-:-:S02]  /*8fe0*/  UMOV UR11, UR18 ;  /* 0x00000012000b7c82 */ /* 0x000fc40008000000 */
[----:B------:R0:W-:Y:S02]  /*8ff0*/  UTMALDG.3D [UR8], [UR22], desc[UR6] ;  /* 0x00000608160075b4 */ /* 0x0001e40008011000 */
[----:B0-----:R-:W-:Y:S05]  /*9000*/  @P3 BRA `(.L_x_219) ;  /* 0xfffffffc00483947 */ /* 0x001fea000383ffff */
.L_x_215:
[----:B------:R-:W-:Y:S05]  /*9010*/  BSYNC B1 ;  /* 0x0000000000017941 */ /* 0x000fea0003800000 */
.L_x_214:
[----:B------:R-:W2:Y:S01]  /*9020*/  LDL.64 R10, [R1] ;  /* 0x00000000010a7983 */ /* 0x000ea20000100a00 */
[----:B------:R-:W-:Y:S01]  /*9030*/  LOP3.LUT P4, RZ, R8, 0xff, RZ, 0xc0, !PT ;  /* 0x000000ff08ff7812 */ /* 0x000fe2000788c0ff */
[----:B------:R-:W-:Y:S01]  /*9040*/  VIADD R4, R7, UR40 ;  /* 0x0000002807047c36 */ /* 0x000fe20008000000 */
[----:B------:R-:W-:Y:S01]  /*9050*/  ULDC.64 UR4, c[0x0][0x650] ;  /* 0x0001940000047ab9 */ /* 0x000fe20000000a00 */
[----:B------:R-:W-:Y:S01]  /*9060*/  IMAD.U32 R7, RZ, RZ, UR40 ;  /* 0x00000028ff077e24 */ /* 0x000fe2000f8e00ff */
[----:B------:R-:W-:Y:S01]  /*9070*/  UISETP.GE.U32.AND UP0, UPT, UR40, 0x1e, UPT ;  /* 0x0000001e2800788c */ /* 0x000fe2000bf06070 */
[----:B------:R-:W-:Y:S01]  /*9080*/  BSSY B1, `(.L_x_220) ;  /* 0x000006f000017945 */ /* 0x000fe20003800000 */
[----:B------:R-:W-:Y:S01]  /*9090*/  ISETP.GT.U32.AND P1, PT, R4, 0x1d, PT ;  /* 0x0000001d0400780c */ /* 0x000fe20003f24070 */
[----:B------:R-:W-:Y:S01]  /*90a0*/  IMAD.MOV.U32 R19, RZ, RZ, -0x1 ;  /* 0xffffffffff137424 */ /* 0x000fe200078e00ff */
[----:B------:R-:W-:Y:S01]  /*90b0*/  PRMT R8, RZ, 0x7610, R8 ;  /* 0x00007610ff087816 */ /* 0x000fe20000000008 */
[----:B------:R-:W-:Y:S01]  /*90c0*/  IMAD.MOV.U32 R22, RZ, RZ, -0x1 ;  /* 0xffffffffff167424 */ /* 0x000fe200078e00ff */
[----:B------:R-:W-:-:S02]  /*90d0*/  ISETP.LT.U32.AND P1, PT, R7, 0x1e, P1 ;  /* 0x0000001e0700780c */ /* 0x000fc40000f21070 */
[----:B------:R-:W-:Y:S01]  /*90e0*/  PLOP3.LUT P3, PT, PT, PT, UP0, 0x80, 0x0 ;  /* 0x000000000000781c */ /* 0x000fe20003f6f008 */
[----:B------:R-:W0:Y:S01]  /*90f0*/  @P4 S2R R3, SR_CgaCtaId ;  /* 0x0000000000034919 */ /* 0x000e220000008800 */
[----:B------:R-:W-:-:S04]  /*9100*/  @P4 MOV R2, 0x400 ;  /* 0x0000040000024802 */ /* 0x000fc80000000f00 */
[----:B0-----:R-:W-:Y:S01]  /*9110*/  @P4 LEA R5, R3, R2, 0x18 ;  /* 0x0000000203054211 */ /* 0x001fe200078ec0ff */
[----:B------:R-:W-:-:S03]  /*9120*/  IMAD.WIDE.U32 R2, R4, -0x77777777, RZ ;  /* 0x8888888904027825 */ /* 0x000fc600078e00ff */
[----:B------:R0:W-:Y:S01]  /*9130*/  @P4 SYNCS.ARRIVE.TRANS64.A1T0 RZ, [R5+URZ+0x218], RZ ;  /* 0x000218ff05ff49a7 */ /* 0x0001e2000810003f */
[----:B------:R-:W-:Y:S01]  /*9140*/  IMAD.MOV.U32 R2, RZ, RZ, -0x1 ;  /* 0xffffffffff027424 */ /* 0x000fe200078e00ff */
[----:B0-----:R-:W-:Y:S02]  /*9150*/  SHF.R.U32.HI R5, RZ, 0x4, R3 ;  /* 0x00000004ff057819 */ /* 0x001fe40000011603 */
[----:B------:R-:W-:-:S03]  /*9160*/  SEL R3, RZ, 0x1, !P1 ;  /* 0x00000001ff037807 */ /* 0x000fc60004800000 */
[----:B------:R-:W-:Y:S01]  /*9170*/  IMAD R7, R5, -0x1e, R4 ;  /* 0xffffffe205077824 */ /* 0x000fe200078e0204 */
[----:B------:R-:W-:Y:S02]  /*9180*/  LOP3.LUT R0, R0, R3, RZ, 0x3c, !PT ;  /* 0x0000000300007212 */ /* 0x000fe400078e3cff */
[----:B------:R-:W-:Y:S02]  /*9190*/  PRMT R3, RZ, 0x7610, R3 ;  /* 0x00007610ff037816 */ /* 0x000fe40000000003 */
[----:B------:R-:W-:Y:S02]  /*91a0*/  @P3 LOP3.LUT R0, R0, 0x1, R5, 0x78, !PT ;  /* 0x0000000100003812 */ /* 0x000fe400078e7805 */
[----:B--2---:R-:W-:-:S04]  /*91b0*/  IADD3 R18, P4, R18, R10, RZ ;  /* 0x0000000a12127210 */ /* 0x004fc80007f9e0ff */
[----:B------:R-:W-:Y:S01]  /*91c0*/  ISETP.GE.U32.AND P1, PT, R18, UR4, PT ;  /* 0x0000000412007c0c */ /* 0x000fe2000bf26070 */
[----:B------:R-:W-:-:S05]  /*91d0*/  IMAD.X R17, R17, 0x1, R23, P4 ;  /* 0x0000000111117824 */ /* 0x000fca00020e0617 */
[----:B------:R-:W-:-:S13]  /*91e0*/  ISETP.GE.U32.AND.EX P1, PT, R17, UR5, PT, P1 ;  /* 0x0000000511007c0c */ /* 0x000fda000bf26110 */
[----:B------:R-:W-:Y:S05]  /*91f0*/  @P1 BRA `(.L_x_221) ;  /* 0x00000004005c1947 */ /* 0x000fea0003800000 */
[----:B------:R-:W0:Y:S01]  /*9200*/  S2R R11, SR_CTAID.X ;  /* 0x00000000000b7919 */ /* 0x000e220000002500 */
[----:B------:R-:W-:Y:S01]  /*9210*/  ULDC.64 UR4, c[0x0][0x628] ;  /* 0x00018a0000047ab9 */ /* 0x000fe20000000a00 */
[----:B------:R-:W1:Y:S01]  /*9220*/  LDC R12, c[0x0][0x144] ;  /* 0x00005100ff0c7b82 */ /* 0x000e620000000800 */
[----:B------:R-:W-:Y:S01]  /*9230*/  ISETP.NE.U32.AND P1, PT, RZ, UR4, PT ;  /* 0x00000004ff007c0c */ /* 0x000fe2000bf25070 */
[----:B------:R-:W2:Y:S01]  /*9240*/  S2R R9, SR_CTAID.Y ;  /* 0x0000000000097919 */ /* 0x000ea20000002600 */
[----:B------:R-:W-:Y:S01]  /*9250*/  ULDC UR6, c[0x0][0x150] ;  /* 0x0000540000067ab9 */ /* 0x000fe20000000800 */
[----:B------:R-:W-:Y:S01]  /*9260*/  ULDC UR7, c[0x0][0x630] ;  /* 0x00018c0000077ab9 */ /* 0x000fe20000000800 */
[----:B------:R-:W-:Y:S01]  /*9270*/  ISETP.NE.AND.EX P1, PT, RZ, UR5, PT, P1 ;  /* 0x00000005ff007c0c */ /* 0x000fe2000bf25310 */
[----:B------:R-:W-:Y:S01]  /*9280*/  IMAD.MOV.U32 R2, RZ, RZ, R18 ;  /* 0x000000ffff027224 */ /* 0x000fe200078e0012 */
[----:B0-----:R-:W-:-:S05]  /*9290*/  I2FP.F32.U32 R3, R11 ;  /* 0x0000000b00037245 */ /* 0x001fca0000201000 */
[----:B------:R-:W-:Y:S01]  /*92a0*/  FMUL R14, R3, UR6 ;  /* 0x00000006030e7c20 */ /* 0x000fe20008400000 */
[----:B------:R-:W-:-:S05]  /*92b0*/  IMAD.MOV.U32 R3, RZ, RZ, R17 ;  /* 0x000000ffff037224 */ /* 0x000fca00078e0011 */
[----:B--2---:R-:W-:Y:S05]  /*92c0*/  @!P1 BRA `(.L_x_222) ;  /* 0x0000000000289947 */ /* 0x004fea0003800000 */
[----:B------:R-:W-:Y:S02]  /*92d0*/  ULDC UR6, c[0x0][0x634] ;  /* 0x00018d0000067ab9 */ /* 0x000fe40000000800 */
[----:B------:R-:W-:-:S05]  /*92e0*/  IADD3 R3, P1, R18, UR6, RZ ;  /* 0x0000000612037c10 */ /* 0x000fca000ff3e0ff */
[----:B------:R-:W-:-:S04]  /*92f0*/  IMAD.X R13, RZ, RZ, R17, P1 ;  /* 0x000000ffff0d7224 */ /* 0x000fc800008e0611 */
[----:B------:R-:W-:-:S04]  /*9300*/  IMAD.WIDE.U32 R4, R13, UR4, RZ ;  /* 0x000000040d047c25 */ /* 0x000fc8000f8e00ff */
[----:B------:R-:W-:-:S04]  /*9310*/  IMAD.WIDE.U32 R4, P1, R3, UR5, R4 ;  /* 0x0000000503047c25 */ /* 0x000fc8000f820004 */
[----:B------:R-:W-:-:S04]  /*9320*/  IMAD.WIDE.U32 R2, R3, UR4, RZ ;  /* 0x0000000403027c25 */ /* 0x000fc8000f8e00ff */
[----:B------:R-:W-:Y:S01]  /*9330*/  IMAD.MOV.U32 R2, RZ, RZ, R5 ;  /* 0x000000ffff027224 */ /* 0x000fe200078e0005 */
[----:B------:R-:W-:Y:S01]  /*9340*/  IADD3 RZ, P3, R3, R4, RZ ;  /* 0x0000000403ff7210 */ /* 0x000fe20007f7e0ff */
[----:B------:R-:W-:-:S04]  /*9350*/  IMAD.X R3, RZ, RZ, RZ, P1 ;  /* 0x000000ffff037224 */ /* 0x000fc800008e06ff */
[----:B------:R-:W-:-:S08]  /*9360*/  IMAD.WIDE.U32.X R2, R13, UR5, R2, P3 ;  /* 0x000000050d027c25 */ /* 0x000fd000098e0402 */
.L_x_222:
[--C-:B------:R-:W-:Y:S01]  /*9370*/  SHF.R.U64 R10, R2, UR7, R3.reuse ;  /* 0x00000007020a7c19 */ /* 0x100fe20008001203 */
[----:B------:R-:W0:Y:S01]  /*9380*/  F2I.U32.TRUNC.NTZ R14, R14 ;  /* 0x0000000e000e7305 */ /* 0x000e22000020f000 */
[----:B------:R-:W-:Y:S01]  /*9390*/  SHF.R.U32.HI R2, RZ, UR7, R3 ;  /* 0x00000007ff027c19 */ /* 0x000fe20008011603 */
[----:B------:R-:W-:Y:S01]  /*93a0*/  ULDC.64 UR4, c[0x0][0x620] ;  /* 0x0001880000047ab9 */ /* 0x000fe20000000a00 */
[----:B------:R-:W-:Y:S01]  /*93b0*/  IADD3 R5, P1, RZ, -R10, RZ ;  /* 0x8000000aff057210 */ /* 0x000fe20007f3e0ff */
[----:B------:R-:W-:Y:S01]  /*93c0*/  IMAD.MOV.U32 R3, RZ, RZ, R17 ;  /* 0x000000ffff037224 */ /* 0x000fe200078e0011 */
[----:B------:R-:W-:-:S03]  /*93d0*/  ULDC.64 UR6, c[0x0][0x640] ;  /* 0x0001900000067ab9 */ /* 0x000fc60000000a00 */
[----:B------:R-:W-:Y:S01]  /*93e0*/  IMAD.X R2, RZ, RZ, ~R2, P1 ;  /* 0x000000ffff027224 */ /* 0x000fe200008e0e02 */
[----:B------:R-:W-:-:S03]  /*93f0*/  ISETP.NE.U32.AND P1, PT, RZ, UR6, PT ;  /* 0x00000006ff007c0c */ /* 0x000fc6000bf25070 */
[----:B------:R-:W-:Y:S01]  /*9400*/  IMAD R4, R2, UR4, RZ ;  /* 0x0000000402047c24 */ /* 0x000fe2000f8e02ff */
[----:B------:R-:W-:Y:S01]  /*9410*/  ISETP.NE.AND.EX P1, PT, RZ, UR7, PT, P1 ;  /* 0x00000007ff007c0c */ /* 0x000fe2000bf25310 */
[----:B------:R-:W-:-:S04]  /*9420*/  IMAD.MOV.U32 R2, RZ, RZ, R18 ;  /* 0x000000ffff027224 */ /* 0x000fc800078e0012 */
[----:B------:R-:W-:Y:S01]  /*9430*/  IMAD.WIDE.U32 R2, R5, UR4, R2 ;  /* 0x0000000405027c25 */ /* 0x000fe2000f8e0002 */
[----:B------:R-:W-:-:S03]  /*9440*/  ULDC UR4, c[0x0][0x618] ;  /* 0x0001860000047ab9 */ /* 0x000fc60000000800 */
[----:B------:R-:W-:Y:S01]  /*9450*/  IMAD R5, R5, UR5, R4 ;  /* 0x0000000505057c24 */ /* 0x000fe2000f8e0204 */
[----:B------:R-:W-:Y:S01]  /*9460*/  ULDC UR5, c[0x0][0x154] ;  /* 0x0000550000057ab9 */ /* 0x000fe20000000800 */
[----:B0-----:R-:W-:Y:S02]  /*9470*/  IMAD.MOV R4, RZ, RZ, -R14 ;  /* 0x000000ffff047224 */ /* 0x001fe400078e0a0e */
[----:B------:R-:W0:Y:S01]  /*9480*/  LDC R14, c[0x0][0x148] ;  /* 0x00005200ff0e7b82 */ /* 0x000e220000000800 */
[----:B------:R-:W-:Y:S02]  /*9490*/  IMAD.IADD R3, R3, 0x1, R5 ;  /* 0x0000000103037824 */ /* 0x000fe400078e0205 */
[----:B-1----:R-:W-:Y:S01]  /*94a0*/  IMAD R11, R12, R4, R11 ;  /* 0x000000040c0b7224 */ /* 0x002fe200078e020b */
[----:B------:R-:W-:Y:S02]  /*94b0*/  I2FP.F32.U32 R4, R9 ;  /* 0x0000000900047245 */ /* 0x000fe40000201000 */
[----:B------:R-:W-:-:S02]  /*94c0*/  SHF.R.U64 R12, R2, UR4, R3 ;  /* 0x00000004020c7c19 */ /* 0x000fc40008001203 */
[----:B------:R-:W-:Y:S01]  /*94d0*/  SHF.R.U32.HI R3, RZ, UR4, R3 ;  /* 0x00000004ff037c19 */ /* 0x000fe20008011603 */
[----:B------:R-:W-:Y:S01]  /*94e0*/  FMUL R4, R4, UR5 ;  /* 0x0000000504047c20 */ /* 0x000fe20008400000 */
[----:B------:R-:W-:Y:S02]  /*94f0*/  ULDC UR4, c[0x0][0x608] ;  /* 0x0001820000047ab9 */ /* 0x000fe40000000800 */
[--C-:B------:R-:W-:Y:S01]  /*9500*/  SHF.R.U64 R15, R12, UR4, R3.reuse ;  /* 0x000000040c0f7c19 */ /* 0x100fe20008001203 */
[----:B------:R1:W2:Y:S01]  /*9510*/  F2I.U32.TRUNC.NTZ R20, R4 ;  /* 0x0000000400147305 */ /* 0x0002a2000020f000 */
[----:B------:R-:W-:Y:S01]  /*9520*/  SHF.R.U32.HI R2, RZ, UR4, R3 ;  /* 0x00000004ff027c19 */ /* 0x000fe20008011603 */
[----:B------:R-:W-:-:S03]  /*9530*/  ULDC UR4, c[0x0][0x658] ;  /* 0x0001960000047ab9 */ /* 0x000fc60000000800 */
[--C-:B------:R-:W-:Y:S02]  /*9540*/  SHF.R.U64 R13, R15, UR4, R2.reuse ;  /* 0x000000040f0d7c19 */ /* 0x100fe40008001202 */
[----:B------:R-:W-:-:S03]  /*9550*/  SHF.R.U32.HI R19, RZ, UR4, R2 ;  /* 0x00000004ff137c19 */ /* 0x000fc60008011602 */
[----:B------:R-:W-:Y:S02]  /*9560*/  IMAD.MOV.U32 R2, RZ, RZ, R13 ;  /* 0x000000ffff027224 */ /* 0x000fe400078e000d */
[----:B------:R-:W-:Y:S01]  /*9570*/  IMAD.MOV.U32 R3, RZ, RZ, R19 ;  /* 0x000000ffff037224 */ /* 0x000fe200078e0013 */
[----:B-1----:R-:W-:Y:S06]  /*9580*/  @!P1 BRA `(.L_x_223) ;  /* 0x0000000000289947 */ /* 0x002fec0003800000 */
        /* <DEDUP_REMOVED lines=10> */
.L_x_223:
[----:B------:R-:W1:Y:S01]  /*9630*/  LDC R4, c[0x0][0x65c] ;  /* 0x00019700ff047b82 */ /* 0x000e620000000800 */
[----:B------:R-:W-:Y:S01]  /*9640*/  ULDC UR4, c[0x0][0x648] ;  /* 0x0001920000047ab9 */ /* 0x000fe20000000800 */
[----:B------:R-:W-:Y:S01]  /*9650*/  LOP3.LUT R15, R15, UR16, RZ, 0xc0, !PT ;  /* 0x000000100f0f7c12 */ /* 0x000fe2000f8ec0ff */
[----:B--2---:R-:W-:Y:S01]  /*9660*/  IMAD.MOV R20, RZ, RZ, -R20 ;  /* 0x000000ffff147224 */ /* 0x004fe200078e0a14 */
[----:B------:R-:W-:Y:S01]  /*9670*/  SHF.R.U64 R2, R2, UR4, R3 ;  /* 0x0000000402027c19 */ /* 0x000fe20008001203 */
[----:B------:R-:W-:Y:S01]  /*9680*/  ULDC UR4, c[0x0][0x638] ;  /* 0x00018e0000047ab9 */ /* 0x000fe20000000800 */
[----:B------:R-:W-:Y:S01]  /*9690*/  LOP3.LUT R12, R12, UR15, RZ, 0xc0, !PT ;  /* 0x0000000f0c0c7c12 */ /* 0x000fe2000f8ec0ff */
[----:B------:R-:W-:Y:S01]  /*96a0*/  ULDC UR5, c[0x0][0x610] ;  /* 0x0001840000057ab9 */ /* 0x000fe20000000800 */
[----:B------:R-:W-:Y:S01]  /*96b0*/  IMAD.MOV.U32 R3, RZ, RZ, 0x1 ;  /* 0x00000001ff037424 */ /* 0x000fe200078e00ff */
[----:B-1----:R-:W-:Y:S01]  /*96c0*/  ISETP.NE.AND P1, PT, R4, 0x1, PT ;  /* 0x000000010400780c */ /* 0x002fe20003f25270 */
[----:B------:R-:W-:-:S02]  /*96d0*/  IMAD.MOV R4, RZ, RZ, -R2 ;  /* 0x000000ffff047224 */ /* 0x000fc400078e0a02 */
[----:B------:R-:W-:Y:S02]  /*96e0*/  IMAD R2, R2, UR17, R15 ;  /* 0x0000001102027c24 */ /* 0x000fe4000f8e020f */
[----:B------:R-:W-:Y:S01]  /*96f0*/  IMAD R13, R4, UR4, R13 ;  /* 0x00000004040d7c24 */ /* 0x000fe2000f8e020d */
[----:B------:R-:W-:-:S07]  /*9700*/  ULDC UR4, c[0x0][0x600] ;  /* 0x0001800000047ab9 */ /* 0x000fce0000000800 */
[----:B0-----:R-:W-:-:S04]  /*9710*/  @P1 IMAD R11, R14, R20, R9 ;  /* 0x000000140e0b1224 */ /* 0x001fc800078e0209 */
[----:B------:R-:W-:Y:S02]  /*9720*/  IMAD R11, R2, UR5, R11 ;  /* 0x00000005020b7c24 */ /* 0x000fe4000f8e020b */
[----:B------:R-:W-:-:S05]  /*9730*/  IMAD R2, R13, UR4, R12 ;  /* 0x000000040d027c24 */ /* 0x000fca000f8e020c */
[----:B------:R-:W-:Y:S02]  /*9740*/  SEL R22, R2, R11, !P1 ;  /* 0x0000000b02167207 */ /* 0x000fe40004800000 */
[----:B------:R-:W-:Y:S01]  /*9750*/  SEL R19, R11, R2, !P1 ;  /* 0x000000020b137207 */ /* 0x000fe20004800000 */
[----:B------:R-:W-:-:S07]  /*9760*/  IMAD.MOV.U32 R2, RZ, RZ, R10 ;  /* 0x000000ffff027224 */ /* 0x000fce00078e000a */
.L_x_221:
[----:B------:R-:W-:Y:S05]  /*9770*/  BSYNC B1 ;  /* 0x0000000000017941 */ /* 0x000fea0003800000 */
.L_x_220:
[----:B------:R-:W-:-:S13]  /*9780*/  LOP3.LUT P1, RZ, R3, 0xff, RZ, 0xc0, !PT ;  /* 0x000000ff03ff7812 */ /* 0x000fda000782c0ff */
[----:B------:R-:W-:Y:S05]  /*9790*/  @P1 BRA `(.L_x_224) ;  /* 0xfffffff400301947 */ /* 0x000fea000383ffff */
[----:B------:R-:W-:Y:S05]  /*97a0*/  BSYNC B0 ;  /* 0x0000000000007941 */ /* 0x000fea0003800000 */
.L_x_212:
[----:B------:R-:W-:-:S03]  /*97b0*/  UMOV UR4, 0xffffffff ;  /* 0xffffffff00047882 */ /* 0x000fc60000000000 */
[----:B------:R-:W-:Y:S05]  /*97c0*/  BRA.DIV UR4, `(.L_x_225) ;  /* 0x0000001204e87947 */ /* 0x000fea000b800000 */
[----:B------:R-:W-:-:S13]  /*97d0*/  ELECT P6, URZ, PT ;  /* 0x00000000003f782f */ /* 0x000fda00038c0000 */
.L_x_267:
[----:B------:R-:W-:Y:S04]  /*97e0*/  BSSY B0, `(.L_x_226) ;  /* 0x0000115000007945 */ /* 0x000fe80003800000 */
[----:B------:R-:W-:Y:S05]  /*97f0*/  @!P6 BRA `(.L_x_227) ;  /* 0x00000010004ce947 */ /* 0x000fea0003800000 */
[----:B------:R-:W-:-:S04]  /*9800*/  LOP3.LUT R16, R16, 0x2, RZ, 0xfc, !PT ;  /* 0x0000000210107812 */ /* 0x000fc800078efcff */
[----:B------:R-:W-:-:S13]  /*9810*/  ISETP.NE.AND P0, PT, R16, 0x3, PT ;  /* 0x000000031000780c */ /* 0x000fda0003f05270 */
[----:B------:R-:W-:Y:S05]  /*9820*/  @!P0 BRA `(.L_x_228) ;  /* 0x0000000000048947 */ /* 0x000fea0003800000 */
[----:B------:R-:W-:Y:S01]  /*9830*/  BPT.TRAP 0x1 ;  /* 0x000000040000795c */ /* 0x000fe20000300000 */
.L_x_228:
[----:B------:R-:W0:Y:S01]  /*9840*/  S2R R3, SR_CgaCtaId ;  /* 0x0000000000037919 */ /* 0x000e220000008800 */
[----:B------:R-:W-:Y:S02]  /*9850*/  MOV R2, 0x400 ;  /* 0x0000040000027802 */ /* 0x000fe40000000f00 */
[----:B------:R-:W-:Y:S02]  /*9860*/  SHF.L.U32 R4, R0, 0x1f, RZ ;  /* 0x0000001f00047819 */ /* 0x000fe400000006ff */
[----:B0-----:R-:W-:-:S05]  /*9870*/  LEA R2, R3, R2, 0x18 ;  /* 0x0000000203027211 */ /* 0x001fca00078ec0ff */
[----:B------:R-:W-:-:S04]  /*9880*/  VIADD R2, R2, 0xf0 ;  /* 0x000000f002027836 */ /* 0x000fc80000000000 */
[C---:B------:R-:W-:Y:S02]  /*9890*/  IMAD R9, R7.reuse, 0x8, R2 ;  /* 0x0000000807097824 */ /* 0x040fe400078e0202 */
[----:B------:R-:W-:Y:S02]  /*98a0*/  VIADD R7, R7, 0x1 ;  /* 0x0000000107077836 */ /* 0x000fe40000000000 */
[----:B------:R-:W0:Y:S03]  /*98b0*/  SYNCS.PHASECHK.TRANS64.TRYWAIT P0, [R9+URZ], R4 ;  /* 0x00000004090075a7 */ /* 0x000e26000800017f */
[----:B------:R-:W-:-:S04]  /*98c0*/  ISETP.NE.AND P1, PT, R7, 0x1e, PT ;  /* 0x0000001e0700780c */ /* 0x000fc80003f25270 */
[----:B------:R-:W-:Y:S02]  /*98d0*/  SEL R3, RZ, 0x1, P1 ;  /* 0x00000001ff037807 */ /* 0x000fe40000800000 */
[----:B------:R-:W-:Y:S02]  /*98e0*/  SEL R7, R7, RZ, P1 ;  /* 0x000000ff07077207 */ /* 0x000fe40000800000 */
[----:B------:R-:W-:-:S03]  /*98f0*/  LOP3.LUT R6, R0, R3, RZ, 0x3c, !PT ;  /* 0x0000000300067212 */ /* 0x000fc600078e3cff */
[----:B------:R-:W-:Y:S01]  /*9900*/  IMAD R8, R7, 0x8, R2 ;  /* 0x0000000807087824 */ /* 0x000fe200078e0202 */
[----:B------:R-:W-:Y:S01]  /*9910*/  SHF.L.U32 R5, R6, 0x1f, RZ ;  /* 0x0000001f06057819 */ /* 0x000fe200000006ff */
[----:B0-----:R-:W-:Y:S06]  /*9920*/  @!P0 BRA `(.L_x_229) ;  /* 0x0000001000b08947 */ /* 0x001fec0003800000 */
.L_x_268:
[----:B------:R-:W1:Y:S01]  /*9930*/  SYNCS.PHASECHK.TRANS64.TRYWAIT P0, [R8+URZ], R5 ;  /* 0x00000005080075a7 */ /* 0x000e62000800017f */
[----:B------:R-:W-:-:S05]  /*9940*/  VIADD R0, R7, 0x1 ;  /* 0x0000000107007836 */ /* 0x000fca0000000000 */
[----:B------:R-:W-:-:S04]  /*9950*/  ISETP.NE.AND P1, PT, R0, 0x1e, PT ;  /* 0x0000001e0000780c */ /* 0x000fc80003f25270 */
[----:B------:R-:W-:Y:S02]  /*9960*/  SEL R3, RZ, 0x1, P1 ;  /* 0x00000001ff037807 */ /* 0x000fe40000800000 */
[----:B------:R-:W-:Y:S02]  /*9970*/  SEL R7, R0, RZ, P1 ;  /* 0x000000ff00077207 */ /* 0x000fe40000800000 */
[----:B------:R-:W-:-:S03]  /*9980*/  LOP3.LUT R6, R6, R3, RZ, 0x3c, !PT ;  /* 0x0000000306067212 */ /* 0x000fc600078e3cff */
[----:B0-----:R-:W-:Y:S01]  /*9990*/  IMAD R9, R7, 0x8, R2 ;  /* 0x0000000807097824 */ /* 0x001fe200078e0202 */
[----:B------:R-:W-:Y:S01]  /*99a0*/  SHF.L.U32 R4, R6, 0x1f, RZ ;  /* 0x0000001f06047819 */ /* 0x000fe200000006ff */
[----:B-1----:R-:W-:Y:S06]  /*99b0*/  @!P0 BRA `(.L_x_230) ;  /* 0x0000001000a08947 */ /* 0x002fec0003800000 */
.L_x_269:
        /* <DEDUP_REMOVED lines=9> */
.L_x_270:
        /* <DEDUP_REMOVED lines=9> */
.L_x_271:
        /* <DEDUP_REMOVED lines=9> */
.L_x_272:
        /* <DEDUP_REMOVED lines=9> */
.L_x_273:
        /* <DEDUP_REMOVED lines=9> */
.L_x_274:
        /* <DEDUP_REMOVED lines=9> */
.L_x_275:
        /* <DEDUP_REMOVED lines=9> */
.L_x_276:
        /* <DEDUP_REMOVED lines=9> */
.L_x_277:
        /* <DEDUP_REMOVED lines=9> */
.L_x_278:
        /* <DEDUP_REMOVED lines=9> */
.L_x_279:
        /* <DEDUP_REMOVED lines=9> */
.L_x_280:
        /* <DEDUP_REMOVED lines=9> */
.L_x_281:
        /* <DEDUP_REMOVED lines=9> */
.L_x_282:
        /* <DEDUP_REMOVED lines=9> */
.L_x_283:
        /* <DEDUP_REMOVED lines=9> */
.L_x_284:
        /* <DEDUP_REMOVED lines=9> */
.L_x_285:
        /* <DEDUP_REMOVED lines=9> */
.L_x_286:
        /* <DEDUP_REMOVED lines=9> */
.L_x_287:
        /* <DEDUP_REMOVED lines=9> */
.L_x_288:
        /* <DEDUP_REMOVED lines=9> */
.L_x_289:
        /* <DEDUP_REMOVED lines=9> */
.L_x_290:
        /* <DEDUP_REMOVED lines=9> */
.L_x_291:
        /* <DEDUP_REMOVED lines=9> */
.L_x_292:
        /* <DEDUP_REMOVED lines=9> */
.L_x_293:
        /* <DEDUP_REMOVED lines=9> */
.L_x_294:
[----:B------:R-:W1:Y:S01]  /*a7d0*/  SYNCS.PHASECHK.TRANS64.TRYWAIT P0, [R8+URZ], R5 ;  /* 0x00000005080075a7 */ /* 0x000e62000800017f */
[----:B------:R-:W-:-:S05]  /*a7e0*/  VIADD R0, R7, 0x1 ;  /* 0x0000000107007836 */ /* 0x000fca0000000000 */
[----:B------:R-:W-:-:S04]  /*a7f0*/  ISETP.NE.AND P1, PT, R0, 0x1e, PT ;  /* 0x0000001e0000780c */ /* 0x000fc80003f25270 */
[----:B------:R-:W-:Y:S02]  /*a800*/  SEL R3, RZ, 0x1, P1 ;  /* 0x00000001ff037807 */ /* 0x000fe40000800000 */
[----:B------:R-:W-:Y:S02]  /*a810*/  SEL R7, R0, RZ, P1 ;  /* 0x000000ff00077207 */ /* 0x000fe40000800000 */
[----:B0-----:R-:W-:-:S03]  /*a820*/  LOP3.LUT R9, R6, R3, RZ, 0x3c, !PT ;  /* 0x0000000306097212 */ /* 0x001fc600078e3cff */
[----:B------:R-:W-:Y:S01]  /*a830*/  IMAD R11, R7, 0x8, R2 ;  /* 0x00000008070b7824 */ /* 0x000fe200078e0202 */
[----:B------:R-:W-:Y:S01]  /*a840*/  SHF.L.U32 R6, R9, 0x1f, RZ ;  /* 0x0000001f09067819 */ /* 0x000fe200000006ff */
[----:B-1----:R-:W-:Y:S06]  /*a850*/  @!P0 BRA `(.L_x_256) ;  /* 0x0000000c00008947 */ /* 0x002fec0003800000 */
.L_x_295:
[----:B------:R-:W1:Y:S01]  /*a860*/  SYNCS.PHASECHK.TRANS64.TRYWAIT P0, [R11+URZ], R6 ;  /* 0x000000060b0075a7 */ /* 0x000e62000800017f */
[----:B------:R-:W-:-:S05]  /*a870*/  VIADD R0, R7, 0x1 ;  /* 0x0000000107007836 */ /* 0x000fca0000000000 */
[----:B------:R-:W-:-:S04]  /*a880*/  ISETP.NE.AND P1, PT, R0, 0x1e, PT ;  /* 0x0000001e0000780c */ /* 0x000fc80003f25270 */
[----:B------:R-:W-:Y:S02]  /*a890*/  SEL R4, RZ, 0x1, P1 ;  /* 0x00000001ff047807 */ /* 0x000fe40000800000 */
[----:B------:R-:W-:Y:S02]  /*a8a0*/  SEL R3, R0, RZ, P1 ;  /* 0x000000ff00037207 */ /* 0x000fe40000800000 */
[----:B------:R-:W-:Y:S01]  /*a8b0*/  LOP3.LUT R0, R9, R4, RZ, 0x3c, !PT ;  /* 0x0000000409007212 */ /* 0x000fe200078e3cff */
[----:B-1----:R-:W-:Y:S06]  /*a8c0*/  @!P0 BRA `(.L_x_257) ;  /* 0x0000000800f88947 */ /* 0x002fec0003800000 */
.L_x_296:
[----:B------:R-:W-:Y:S01]  /*a8d0*/  IMAD R3, R3, 0x8, R2 ;  /* 0x0000000803037824 */ /* 0x000fe200078e0202 */
[----:B------:R-:W-:-:S07]  /*a8e0*/  SHF.L.U32 R0, R0, 0x1f, RZ ;  /* 0x0000001f00007819 */ /* 0x000fce00000006ff */
.L_x_258:
[----:B--2---:R2:W3:Y:S02]  /*a8f0*/  SYNCS.PHASECHK.TRANS64.TRYWAIT P0, [R3+URZ], R0 ;  /* 0x00000000030075a7 */ /* 0x0044e4000800017f */
[----:B---3--:R-:W-:Y:S05]  /*a900*/  @!P0 NANOSLEEP.SYNCS 0x989680 ;  /* 0x009896800000895d */ /* 0x008fea0003900000 */
[----:B------:R-:W3:Y:S02]  /*a910*/  @!P0 SYNCS.PHASECHK.TRANS64 P0, [R3+URZ], R0 ;  /* 0x00000000030085a7 */ /* 0x000ee4000800007f */
[----:B---3--:R-:W-:Y:S05]  /*a920*/  @!P0 BRA `(.L_x_258) ;  /* 0xfffffffc00f08947 */ /* 0x008fea000383ffff */
.L_x_227:
[----:B------:R-:W-:Y:S05]  /*a930*/  BSYNC B0 ;  /* 0x0000000000007941 */ /* 0x000fea0003800000 */
.L_x_226:
[----:B------:R-:W-:Y:S05]  /*a940*/  EXIT ;  /* 0x000000000000794d */ /* 0x000fea0003800000 */
.L_x_16:
[----:B-1----:R1:W2:Y:S02]  /*a950*/  SYNCS.PHASECHK.TRANS64.TRYWAIT P0, [R119+URZ], R0 ;  /* 0x00000000770075a7 */ /* 0x0022a4000800017f */
[----:B--2---:R-:W-:Y:S05]  /*a960*/  @!P0 NANOSLEEP.SYNCS 0x989680 ;  /* 0x009896800000895d */ /* 0x004fea0003900000 */
[----:B------:R-:W2:Y:S02]  /*a970*/  @!P0 SYNCS.PHASECHK.TRANS64 P0, [R119+URZ], R0 ;  /* 0x00000000770085a7 */ /* 0x000ea4000800007f */
[----:B--2---:R-:W-:Y:S05]  /*a980*/  @!P0 BRA `(.L_x_16) ;  /* 0xfffffffc00f08947 */ /* 0x004fea000383ffff */
[----:B------:R-:W-:Y:S05]  /*a990*/  BRA `(.L_x_259) ;  /* 0xffffff6c00947947 */ /* 0x000fea000383ffff */
.L_x_21:
[----:B--2---:R2:W3:Y:S02]  /*a9a0*/  SYNCS.PHASECHK.TRANS64.TRYWAIT P1, [R3+URZ], R0 ;  /* 0x00000000030075a7 */ /* 0x0044e4000802017f */
[----:B---3--:R-:W-:Y:S05]  /*a9b0*/  @!P1 NANOSLEEP.SYNCS 0x989680 ;  /* 0x009896800000995d */ /* 0x008fea0003900000 */
[----:B------:R-:W3:Y:S02]  /*a9c0*/  @!P1 SYNCS.PHASECHK.TRANS64 P1, [R3+URZ], R0 ;  /* 0x00000000030095a7 */ /* 0x000ee4000802007f */
[----:B---3--:R-:W-:Y:S05]  /*a9d0*/  @!P1 BRA `(.L_x_21) ;  /* 0xfffffffc00f09947 */ /* 0x008fea000383ffff */
[----:B------:R-:W-:Y:S05]  /*a9e0*/  BRA `(.L_x_20) ;  /* 0xffffff7000007947 */ /* 0x000fea000383ffff */
.L_x_26:
[----:B--2---:R-:W-:-:S04]  /*a9f0*/  IMAD.U32 R4, RZ, RZ, UR8 ;  /* 0x00000008ff047e24 */ /* 0x004fc8000f8e00ff */
[----:B------:R2:W3:Y:S03]  /*aa00*/  SYNCS.PHASECHK.TRANS64.TRYWAIT P1, [R4+URZ], R3 ;  /* 0x00000003040075a7 */ /* 0x0004e6000802017f */
[----:B---3--:R-:W-:Y:S05]  /*aa10*/  @!P1 NANOSLEEP.SYNCS 0x989680 ;  /* 0x009896800000995d */ /* 0x008fea0003900000 */
[----:B------:R-:W3:Y:S02]  /*aa20*/  @!P1 SYNCS.PHASECHK.TRANS64 P1, [R4+URZ], R3 ;  /* 0x00000003040095a7 */ /* 0x000ee4000802007f */
[----:B---3--:R-:W-:Y:S05]  /*aa30*/  @!P1 BRA `(.L_x_26) ;  /* 0xfffffffc00ec9947 */ /* 0x008fea000383ffff */
[----:B------:R-:W-:Y:S05]  /*aa40*/  BRA `(.L_x_25) ;  /* 0xffffff7400687947 */ /* 0x000fea000383ffff */
.L_x_32:
[----:B-1----:R1:W2:Y:S02]  /*aa50*/  SYNCS.PHASECHK.TRANS64.TRYWAIT P0, [R119+URZ+0x10], R0 ;  /* 0x00001000770075a7 */ /* 0x0022a4000800017f */
[----:B--2---:R-:W-:Y:S05]  /*aa60*/  @!P0 NANOSLEEP.SYNCS 0x989680 ;  /* 0x009896800000895d */ /* 0x004fea0003900000 */
[----:B------:R-:W2:Y:S02]  /*aa70*/  @!P0 SYNCS.PHASECHK.TRANS64 P0, [R119+URZ+0x10], R0 ;  /* 0x00001000770085a7 */ /* 0x000ea4000800007f */
[----:B--2---:R-:W-:Y:S05]  /*aa80*/  @!P0 BRA `(.L_x_32) ;  /* 0xfffffffc00f08947 */ /* 0x004fea000383ffff */
[----:B------:R-:W-:Y:S05]  /*aa90*/  BRA `(.L_x_260) ;  /* 0xffffff7c00387947 */ /* 0x000fea000383ffff */
.L_x_213:
[----:B------:R-:W-:Y:S01]  /*aaa0*/  BSSY B1, `(.L_x_261) ;  /* 0x0000006000017945 */ /* 0x000fe20003800000 */
[----:B------:R-:W-:-:S07]  /*aab0*/  IMAD.MOV.U32 R15, RZ, RZ, -0x1 ;  /* 0xffffffffff0f7424 */ /* 0x000fce00078e00ff */
[----:B-----5:R-:W-:Y:S05]  /*aac0*/  WARPSYNC.COLLECTIVE R15, `(.L_x_262) ;  /* 0x000000000f0c7348 */ /* 0x020fea0003c00000 */
[----:B------:R-:W-:Y:S02]  /*aad0*/  ELECT P6, UR62, PT ;  /* 0x00000000003e782f */ /* 0x000fe400038c0000 */
[----:B------:R-:W-:Y:S01]  /*aae0*/  MOV R14, UR62 ;  /* 0x0000003e000e7c02 */ /* 0x000fe20008000f00 */
[----:B-----5:R-:W-:Y:S10]  /*aaf0*/  ENDCOLLECTIVE ;  /* 0x000000000000791b */ /* 0x020ff40003800000 */
.L_x_262:
[----:B------:R-:W-:Y:S05]  /*ab00*/  BSYNC B1 ;  /* 0x0000000000017941 */ /* 0x000fea0003800000 */
.L_x_261:
[----:B------:R-:W-:Y:S05]  /*ab10*/  BRA `(.L_x_263) ;  /* 0xffffffe0005c7947 */ /* 0x000fea000383ffff */
.L_x_216:
[----:B0-----:R0:W1:Y:S02]  /*ab20*/  SYNCS.PHASECHK.TRANS64.TRYWAIT P1, [R10+URZ+0xf0], R5 ;  /* 0x0000f0050a0075a7 */ /* 0x001064000802017f */
[----:B-1----:R-:W-:Y:S05]  /*ab30*/  @!P1 NANOSLEEP.SYNCS 0x989680 ;  /* 0x009896800000995d */ /* 0x002fea0003900000 */
[----:B------:R-:W1:Y:S02]  /*ab40*/  @!P1 SYNCS.PHASECHK.TRANS64 P1, [R10+URZ+0xf0], R5 ;  /* 0x0000f0050a0095a7 */ /* 0x000e64000802007f */
[----:B-1----:R-:W-:Y:S05]  /*ab50*/  @!P1 BRA `(.L_x_216) ;  /* 0xfffffffc00f09947 */ /* 0x002fea000383ffff */
[----:B------:R-:W-:Y:S05]  /*ab60*/  BRA `(.L_x_264) ;  /* 0xffffffe000907947 */ /* 0x000fea000383ffff */
.L_x_225:
[----:B------:R-:W-:Y:S01]  /*ab70*/  BSSY B0, `(.L_x_265) ;  /* 0x0000006000007945 */ /* 0x000fe20003800000 */
[----:B------:R-:W-:-:S07]  /*ab80*/  IMAD.MOV.U32 R15, RZ, RZ, -0x1 ;  /* 0xffffffffff0f7424 */ /* 0x000fce00078e00ff */
[----:B-----5:R-:W-:Y:S05]  /*ab90*/  WARPSYNC.COLLECTIVE R15, `(.L_x_266) ;  /* 0x000000000f0c7348 */ /* 0x020fea0003c00000 */
[----:B------:R-:W-:Y:S02]  /*aba0*/  ELECT P6, UR62, PT ;  /* 0x00000000003e782f */ /* 0x000fe400038c0000 */
[----:B------:R-:W-:Y:S01]  /*abb0*/  MOV R14, UR62 ;  /* 0x0000003e000e7c02 */ /* 0x000fe20008000f00 */
[----:B-----5:R-:W-:Y:S10]  /*abc0*/  ENDCOLLECTIVE ;  /* 0x000000000000791b */ /* 0x020ff40003800000 */
.L_x_266:
[----:B------:R-:W-:Y:S05]  /*abd0*/  BSYNC B0 ;  /* 0x0000000000007941 */ /* 0x000fea0003800000 */
.L_x_265:
[----:B------:R-:W-:Y:S05]  /*abe0*/  BRA `(.L_x_267) ;  /* 0xffffffe800fc7947 */ /* 0x000fea000383ffff */
.L_x_229:
[----:B0-----:R0:W1:Y:S02]  /*abf0*/  SYNCS.PHASECHK.TRANS64.TRYWAIT P0, [R9+URZ], R4 ;  /* 0x00000004090075a7 */ /* 0x001064000800017f */
[----:B-1----:R-:W-:Y:S05]  /*ac00*/  @!P0 NANOSLEEP.SYNCS 0x989680 ;  /* 0x009896800000895d */ /* 0x002fea0003900000 */
[----:B------:R-:W1:Y:S02]  /*ac10*/  @!P0 SYNCS.PHASECHK.TRANS64 P0, [R9+URZ], R4 ;  /* 0x00000004090085a7 */ /* 0x000e64000800007f */
[----:B-1----:R-:W-:Y:S05]  /*ac20*/  @!P0 BRA `(.L_x_229) ;  /* 0xfffffffc00f08947 */ /* 0x002fea000383ffff */
[----:B------:R-:W-:Y:S05]  /*ac30*/  BRA `(.L_x_268) ;  /* 0xffffffec003c7947 */ /* 0x000fea000383ffff */
.L_x_230:
[----:B0-----:R0:W1:Y:S02]  /*ac40*/  SYNCS.PHASECHK.TRANS64.TRYWAIT P0, [R8+URZ], R5 ;  /* 0x00000005080075a7 */ /* 0x001064000800017f */
[----:B-1----:R-:W-:Y:S05]  /*ac50*/  @!P0 NANOSLEEP.SYNCS 0x989680 ;  /* 0x009896800000895d */ /* 0x002fea0003900000 */
[----:B------:R-:W1:Y:S02]  /*ac60*/  @!P0 SYNCS.PHASECHK.TRANS64 P0, [R8+URZ], R5 ;  /* 0x00000005080085a7 */ /* 0x000e64000800007f */
[----:B-1----:R-:W-:Y:S05]  /*ac70*/  @!P0 BRA `(.L_x_230) ;  /* 0xfffffffc00f08947 */ /* 0x002fea000383ffff */
[----:B------:R-:W-:Y:S05]  /*ac80*/  BRA `(.L_x_269) ;  /* 0xffffffec004c7947 */ /* 0x000fea000383ffff */
.L_x_231:
[----:B0-----:R0:W1:Y:S02]  /*ac90*/  SYNCS.PHASECHK.TRANS64.TRYWAIT P0, [R9+URZ], R4 ;  /* 0x00000004090075a7 */ /* 0x001064000800017f */
[----:B-1----:R-:W-:Y:S05]  /*aca0*/  @!P0 NANOSLEEP.SYNCS 0x989680 ;  /* 0x009896800000895d */ /* 0x002fea0003900000 */
[----:B------:R-:W1:Y:S02]  /*acb0*/  @!P0 SYNCS.PHASECHK.TRANS64 P0, [R9+URZ], R4 ;  /* 0x00000004090085a7 */ /* 0x000e64000800007f */
[----:B-1----:R-:W-:Y:S05]  /*acc0*/  @!P0 BRA `(.L_x_231) ;  /* 0xfffffffc00f08947 */ /* 0x002fea000383ffff */
[----:B------:R-:W-:Y:S05]  /*acd0*/  BRA `(.L_x_270) ;  /* 0xffffffec005c7947 */ /* 0x000fea000383ffff */
.L_x_232:
[----:B0-----:R0:W1:Y:S02]  /*ace0*/  SYNCS.PHASECHK.TRANS64.TRYWAIT P0, [R8+URZ], R5 ;  /* 0x00000005080075a7 */ /* 0x001064000800017f */
[----:B-1----:R-:W-:Y:S05]  /*acf0*/  @!P0 NANOSLEEP.SYNCS 0x989680 ;  /* 0x009896800000895d */ /* 0x002fea0003900000 */
[----:B------:R-:W1:Y:S02]  /*ad00*/  @!P0 SYNCS.PHASECHK.TRANS64 P0, [R8+URZ], R5 ;  /* 0x00000005080085a7 */ /* 0x000e64000800007f */
[----:B-1----:R-:W-:Y:S05]  /*ad10*/  @!P0 BRA `(.L_x_232) ;  /* 0xfffffffc00f08947 */ /* 0x002fea000383ffff */
[----:B------:R-:W-:Y:S05]  /*ad20*/  BRA `(.L_x_271) ;  /* 0xffffffec006c7947 */ /* 0x000fea000383ffff */
.L_x_233:
[----:B0-----:R0:W1:Y:S02]  /*ad30*/  SYNCS.PHASECHK.TRANS64.TRYWAIT P0, [R9+URZ], R4 ;  /* 0x00000004090075a7 */ /* 0x001064000800017f */
[----:B-1----:R-:W-:Y:S05]  /*ad40*/  @!P0 NANOSLEEP.SYNCS 0x989680 ;  /* 0x009896800000895d */ /* 0x002fea0003900000 */
[----:B------:R-:W1:Y:S02]  /*ad50*/  @!P0 SYNCS.PHASECHK.TRANS64 P0, [R9+URZ], R4 ;  /* 0x00000004090085a7 */ /* 0x000e64000800007f */
[----:B-1----:R-:W-:Y:S05]  /*ad60*/  @!P0 BRA `(.L_x_233) ;  /* 0xfffffffc00f08947 */ /* 0x002fea000383ffff */
[----:B------:R-:W-:Y:S05]  /*ad70*/  BRA `(.L_x_272) ;  /* 0xffffffec007c7947 */ /* 0x000fea000383ffff */
.L_x_234:
[----:B0-----:R0:W1:Y:S02]  /*ad80*/  SYNCS.PHASECHK.TRANS64.TRYWAIT P0, [R8+URZ], R5 ;  /* 0x00000005080075a7 */ /* 0x001064000800017f */
[----:B-1----:R-:W-:Y:S05]  /*ad90*/  @!P0 NANOSLEEP.SYNCS 0x989680 ;  /* 0x009896800000895d */ /* 0x002fea0003900000 */
[----:B------:R-:W1:Y:S02]  /*ada0*/  @!P0 SYNCS.PHASECHK.TRANS64 P0, [R8+URZ], R5 ;  /* 0x00000005080085a7 */ /* 0x000e64000800007f */
[----:B-1----:R-:W-:Y:S05]  /*adb0*/  @!P0 BRA `(.L_x_234) ;  /* 0xfffffffc00f08947 */ /* 0x002fea000383ffff */
[----:B------:R-:W-:Y:S05]  /*adc0*/  BRA `(.L_x_273) ;  /* 0xffffffec008c7947 */ /* 0x000fea000383ffff */
.L_x_235:
[----:B0-----:R0:W1:Y:S02]  /*add0*/  SYNCS.PHASECHK.TRANS64.TRYWAIT P0, [R9+URZ], R4 ;  /* 0x00000004090075a7 */ /* 0x001064000800017f */
[----:B-1----:R-:W-:Y:S05]  /*ade0*/  @!P0 NANOSLEEP.SYNCS 0x989680 ;  /* 0x009896800000895d */ /* 0x002fea0003900000 */
[----:B------:R-:W1:Y:S02]  /*adf0*/  @!P0 SYNCS.PHASECHK.TRANS64 P0, [R9+URZ], R4 ;  /* 0x00000004090085a7 */ /* 0x000e64000800007f */
[----:B-1----:R-:W-:Y:S05]  /*ae00*/  @!P0 BRA `(.L_x_235) ;  /* 0xfffffffc00f08947 */ /* 0x002fea000383ffff */
[----:B------:R-:W-:Y:S05]  /*ae10*/  BRA `(.L_x_274) ;  /* 0xffffffec009c7947 */ /* 0x000fea000383ffff */
.L_x_236:
[----:B0-----:R0:W1:Y:S02]  /*ae20*/  SYNCS.PHASECHK.TRANS64.TRYWAIT P0, [R8+URZ], R5 ;  /* 0x00000005080075a7 */ /* 0x001064000800017f */
[----:B-1----:R-:W-:Y:S05]  /*ae30*/  @!P0 NANOSLEEP.SYNCS 0x989680 ;  /* 0x009896800000895d */ /* 0x002fea0003900000 */
[----:B------:R-:W1:Y:S02]  /*ae40*/  @!P0 SYNCS.PHASECHK.TRANS64 P0, [R8+URZ], R5 ;  /* 0x00000005080085a7 */ /* 0x000e64000800007f */
[----:B-1----:R-:W-:Y:S05]  /*ae50*/  @!P0 BRA `(.L_x_236) ;  /* 0xfffffffc00f08947 */ /* 0x002fea000383ffff */
[----:B------:R-:W-:Y:S05]  /*ae60*/  BRA `(.L_x_275) ;  /* 0xffffffec00ac7947 */ /* 0x000fea000383ffff */
.L_x_237:
[----:B0-----:R0:W1:Y:S02]  /*ae70*/  SYNCS.PHASECHK.TRANS64.TRYWAIT P0, [R9+URZ], R4 ;  /* 0x00000004090075a7 */ /* 0x001064000800017f */
[----:B-1----:R-:W-:Y:S05]  /*ae80*/  @!P0 NANOSLEEP.SYNCS 0x989680 ;  /* 0x009896800000895d */ /* 0x002fea0003900000 */
[----:B------:R-:W1:Y:S02]  /*ae90*/  @!P0 SYNCS.PHASECHK.TRANS64 P0, [R9+URZ], R4 ;  /* 0x00000004090085a7 */ /* 0x000e64000800007f */
[----:B-1----:R-:W-:Y:S05]  /*aea0*/  @!P0 BRA `(.L_x_237) ;  /* 0xfffffffc00f08947 */ /* 0x002fea000383ffff */
[----:B------:R-:W-:Y:S05]  /*aeb0*/  BRA `(.L_x_276) ;  /* 0xffffffec00bc7947 */ /* 0x000fea000383ffff */
.L_x_238:
[----:B0-----:R0:W1:Y:S02]  /*aec0*/  SYNCS.PHASECHK.TRANS64.TRYWAIT P0, [R8+URZ], R5 ;  /* 0x00000005080075a7 */ /* 0x001064000800017f */
[----:B-1----:R-:W-:Y:S05]  /*aed0*/  @!P0 NANOSLEEP.SYNCS 0x989680 ;  /* 0x009896800000895d */ /* 0x002fea0003900000 */
[----:B------:R-:W1:Y:S02]  /*aee0*/  @!P0 SYNCS.PHASECHK.TRANS64 P0, [R8+URZ], R5 ;  /* 0x00000005080085a7 */ /* 0x000e64000800007f */
[----:B-1----:R-:W-:Y:S05]  /*aef0*/  @!P0 BRA `(.L_x_238) ;  /* 0xfffffffc00f08947 */ /* 0x002fea000383ffff */
[----:B------:R-:W-:Y:S05]  /*af00*/  BRA `(.L_x_277) ;  /* 0xffffffec00cc7947 */ /* 0x000fea000383ffff */
.L_x_239:
[----:B0-----:R0:W1:Y:S02]  /*af10*/  SYNCS.PHASECHK.TRANS64.TRYWAIT P0, [R9+URZ], R4 ;  /* 0x00000004090075a7 */ /* 0x001064000800017f */
[----:B-1----:R-:W-:Y:S05]  /*af20*/  @!P0 NANOSLEEP.SYNCS 0x989680 ;  /* 0x009896800000895d */ /* 0x002fea0003900000 */
[----:B------:R-:W1:Y:S02]  /*af30*/  @!P0 SYNCS.PHASECHK.TRANS64 P0, [R9+URZ], R4 ;  /* 0x00000004090085a7 */ /* 0x000e64000800007f */
[----:B-1----:R-:W-:Y:S05]  /*af40*/  @!P0 BRA `(.L_x_239) ;  /* 0xfffffffc00f08947 */ /* 0x002fea000383ffff */
[----:B------:R-:W-:Y:S05]  /*af50*/  BRA `(.L_x_278) ;  /* 0xffffffec00dc7947 */ /* 0x000fea000383ffff */
.L_x_240:
[----:B0-----:R0:W1:Y:S02]  /*af60*/  SYNCS.PHASECHK.TRANS64.TRYWAIT P0, [R8+URZ], R5 ;  /* 0x00000005080075a7 */ /* 0x001064000800017f */
[----:B-1----:R-:W-:Y:S05]  /*af70*/  @!P0 NANOSLEEP.SYNCS 0x989680 ;  /* 0x009896800000895d */ /* 0x002fea0003900000 */
[----:B------:R-:W1:Y:S02]  /*af80*/  @!P0 SYNCS.PHASECHK.TRANS64 P0, [R8+URZ], R5 ;  /* 0x00000005080085a7 */ /* 0x000e64000800007f */
[----:B-1----:R-:W-:Y:S05]  /*af90*/  @!P0 BRA `(.L_x_240) ;  /* 0xfffffffc00f08947 */ /* 0x002fea000383ffff */
[----:B------:R-:W-:Y:S05]  /*afa0*/  BRA `(.L_x_279) ;  /* 0xffffffec00ec7947 */ /* 0x000fea000383ffff */
.L_x_241:
[----:B0-----:R0:W1:Y:S02]  /*afb0*/  SYNCS.PHASECHK.TRANS64.TRYWAIT P0, [R9+URZ], R4 ;  /* 0x00000004090075a7 */ /* 0x001064000800017f */
[----:B-1----:R-:W-:Y:S05]  /*afc0*/  @!P0 NANOSLEEP.SYNCS 0x989680 ;  /* 0x009896800000895d */ /* 0x002fea0003900000 */
[----:B------:R-:W1:Y:S02]  /*afd0*/  @!P0 SYNCS.PHASECHK.TRANS64 P0, [R9+URZ], R4 ;  /* 0x00000004090085a7 */ /* 0x000e64000800007f */
[----:B-1----:R-:W-:Y:S05]  /*afe0*/  @!P0 BRA `(.L_x_241) ;  /* 0xfffffffc00f08947 */ /* 0x002fea000383ffff */
[----:B------:R-:W-:Y:S05]  /*aff0*/  BRA `(.L_x_280) ;  /* 0xffffffec00fc7947 */ /* 0x000fea000383ffff */
.L_x_242:
[----:B0-----:R0:W1:Y:S02]  /*b000*/  SYNCS.PHASECHK.TRANS64.TRYWAIT P0, [R8+URZ], R5 ;  /* 0x00000005080075a7 */ /* 0x001064000800017f */
[----:B-1----:R-:W-:Y:S05]  /*b010*/  @!P0 NANOSLEEP.SYNCS 0x989680 ;  /* 0x009896800000895d */ /* 0x002fea0003900000 */
[----:B------:R-:W1:Y:S02]  /*b020*/  @!P0 SYNCS.PHASECHK.TRANS64 P0, [R8+URZ], R5 ;  /* 0x00000005080085a7 */ /* 0x000e64000800007f */
[----:B-1----:R-:W-:Y:S05]  /*b030*/  @!P0 BRA `(.L_x_242) ;  /* 0xfffffffc00f08947 */ /* 0x002fea000383ffff */
[----:B------:R-:W-:Y:S05]  /*b040*/  BRA `(.L_x_281) ;  /* 0xfffffff0000c7947 */ /* 0x000fea000383ffff */
.L_x_243:
[----:B0-----:R0:W1:Y:S02]  /*b050*/  SYNCS.PHASECHK.TRANS64.TRYWAIT P0, [R9+URZ], R4 ;  /* 0x00000004090075a7 */ /* 0x001064000800017f */
[----:B-1----:R-:W-:Y:S05]  /*b060*/  @!P0 NANOSLEEP.SYNCS 0x989680 ;  /* 0x009896800000895d */ /* 0x002fea0003900000 */
[----:B------:R-:W1:Y:S02]  /*b070*/  @!P0 SYNCS.PHASECHK.TRANS64 P0, [R9+URZ], R4 ;  /* 0x00000004090085a7 */ /* 0x000e64000800007f */
[----:B-1----:R-:W-:Y:S05]  /*b080*/  @!P0 BRA `(.L_x_243) ;  /* 0xfffffffc00f08947 */ /* 0x002fea000383ffff */
[----:B------:R-:W-:Y:S05]  /*b090*/  BRA `(.L_x_282) ;  /* 0xfffffff0001c7947 */ /* 0x000fea000383ffff */
.L_x_244:
[----:B0-----:R0:W1:Y:S02]  /*b0a0*/  SYNCS.PHASECHK.TRANS64.TRYWAIT P0, [R8+URZ], R5 ;  /* 0x00000005080075a7 */ /* 0x001064000800017f */
[----:B-1----:R-:W-:Y:S05]  /*b0b0*/  @!P0 NANOSLEEP.SYNCS 0x989680 ;  /* 0x009896800000895d */ /* 0x002fea0003900000 */
[----:B------:R-:W1:Y:S02]  /*b0c0*/  @!P0 SYNCS.PHASECHK.TRANS64 P0, [R8+URZ], R5 ;  /* 0x00000005080085a7 */ /* 0x000e64000800007f */
[----:B-1----:R-:W-:Y:S05]  /*b0d0*/  @!P0 BRA `(.L_x_244) ;  /* 0xfffffffc00f08947 */ /* 0x002fea000383ffff */
[----:B------:R-:W-:Y:S05]  /*b0e0*/  BRA `(.L_x_283) ;  /* 0xfffffff0002c7947 */ /* 0x000fea000383ffff */
.L_x_245:
[----:B0-----:R0:W1:Y:S02]  /*b0f0*/  SYNCS.PHASECHK.TRANS64.TRYWAIT P0, [R9+URZ], R4 ;  /* 0x00000004090075a7 */ /* 0x001064000800017f */
[----:B-1----:R-:W-:Y:S05]  /*b100*/  @!P0 NANOSLEEP.SYNCS 0x989680 ;  /* 0x009896800000895d */ /* 0x002fea0003900000 */
[----:B------:R-:W1:Y:S02]  /*b110*/  @!P0 SYNCS.PHASECHK.TRANS64 P0, [R9+URZ], R4 ;  /* 0x00000004090085a7 */ /* 0x000e64000800007f */
[----:B-1----:R-:W-:Y:S05]  /*b120*/  @!P0 BRA `(.L_x_245) ;  /* 0xfffffffc00f08947 */ /* 0x002fea000383ffff */
[----:B------:R-:W-:Y:S05]  /*b130*/  BRA `(.L_x_284) ;  /* 0xfffffff0003c7947 */ /* 0x000fea000383ffff */
.L_x_246:
[----:B0-----:R0:W1:Y:S02]  /*b140*/  SYNCS.PHASECHK.TRANS64.TRYWAIT P0, [R8+URZ], R5 ;  /* 0x00000005080075a7 */ /* 0x001064000800017f */
[----:B-1----:R-:W-:Y:S05]  /*b150*/  @!P0 NANOSLEEP.SYNCS 0x989680 ;  /* 0x009896800000895d */ /* 0x002fea0003900000 */
[----:B------:R-:W1:Y:S02]  /*b160*/  @!P0 SYNCS.PHASECHK.TRANS64 P0, [R8+URZ], R5 ;  /* 0x00000005080085a7 */ /* 0x000e64000800007f */
[----:B-1----:R-:W-:Y:S05]  /*b170*/  @!P0 BRA `(.L_x_246) ;  /* 0xfffffffc00f08947 */ /* 0x002fea000383ffff */
[----:B------:R-:W-:Y:S05]  /*b180*/  BRA `(.L_x_285) ;  /* 0xfffffff0004c7947 */ /* 0x000fea000383ffff */
.L_x_247:
[----:B0-----:R0:W1:Y:S02]  /*b190*/  SYNCS.PHASECHK.TRANS64.TRYWAIT P0, [R9+URZ], R4 ;  /* 0x00000004090075a7 */ /* 0x001064000800017f */
[----:B-1----:R-:W-:Y:S05]  /*b1a0*/  @!P0 NANOSLEEP.SYNCS 0x989680 ;  /* 0x009896800000895d */ /* 0x002fea0003900000 */
[----:B------:R-:W1:Y:S02]  /*b1b0*/  @!P0 SYNCS.PHASECHK.TRANS64 P0, [R9+URZ], R4 ;  /* 0x00000004090085a7 */ /* 0x000e64000800007f */
[----:B-1----:R-:W-:Y:S05]  /*b1c0*/  @!P0 BRA `(.L_x_247) ;  /* 0xfffffffc00f08947 */ /* 0x002fea000383ffff */
[----:B------:R-:W-:Y:S05]  /*b1d0*/  BRA `(.L_x_286) ;  /* 0xfffffff0005c7947 */ /* 0x000fea000383ffff */
.L_x_248:
[----:B0-----:R0:W1:Y:S02]  /*b1e0*/  SYNCS.PHASECHK.TRANS64.TRYWAIT P0, [R8+URZ], R5 ;  /* 0x00000005080075a7 */ /* 0x001064000800017f */
[----:B-1----:R-:W-:Y:S05]  /*b1f0*/  @!P0 NANOSLEEP.SYNCS 0x989680 ;  /* 0x009896800000895d */ /* 0x002fea0003900000 */
[----:B------:R-:W1:Y:S02]  /*b200*/  @!P0 SYNCS.PHASECHK.TRANS64 P0, [R8+URZ], R5 ;  /* 0x00000005080085a7 */ /* 0x000e64000800007f */
[----:B-1----:R-:W-:Y:S05]  /*b210*/  @!P0 BRA `(.L_x_248) ;  /* 0xfffffffc00f08947 */ /* 0x002fea000383ffff */
[----:B------:R-:W-:Y:S05]  /*b220*/  BRA `(.L_x_287) ;  /* 0xfffffff0006c7947 */ /* 0x000fea000383ffff */
.L_x_249:
[----:B0-----:R0:W1:Y:S02]  /*b230*/  SYNCS.PHASECHK.TRANS64.TRYWAIT P0, [R9+URZ], R4 ;  /* 0x00000004090075a7 */ /* 0x001064000800017f */
[----:B-1----:R-:W-:Y:S05]  /*b240*/  @!P0 NANOSLEEP.SYNCS 0x989680 ;  /* 0x009896800000895d */ /* 0x002fea0003900000 */
[----:B------:R-:W1:Y:S02]  /*b250*/  @!P0 SYNCS.PHASECHK.TRANS64 P0, [R9+URZ], R4 ;  /* 0x00000004090085a7 */ /* 0x000e64000800007f */
[----:B-1----:R-:W-:Y:S05]  /*b260*/  @!P0 BRA `(.L_x_249) ;  /* 0xfffffffc00f08947 */ /* 0x002fea000383ffff */
[----:B------:R-:W-:Y:S05]  /*b270*/  BRA `(.L_x_288) ;  /* 0xfffffff0007c7947 */ /* 0x000fea000383ffff */
.L_x_250:
[----:B0-----:R0:W1:Y:S02]  /*b280*/  SYNCS.PHASECHK.TRANS64.TRYWAIT P0, [R8+URZ], R5 ;  /* 0x00000005080075a7 */ /* 0x001064000800017f */
[----:B-1----:R-:W-:Y:S05]  /*b290*/  @!P0 NANOSLEEP.SYNCS 0x989680 ;  /* 0x009896800000895d */ /* 0x002fea0003900000 */
[----:B------:R-:W1:Y:S02]  /*b2a0*/  @!P0 SYNCS.PHASECHK.TRANS64 P0, [R8+URZ], R5 ;  /* 0x00000005080085a7 */ /* 0x000e64000800007f */
[----:B-1----:R-:W-:Y:S05]  /*b2b0*/  @!P0 BRA `(.L_x_250) ;  /* 0xfffffffc00f08947 */ /* 0x002fea000383ffff */
[----:B------:R-:W-:Y:S05]  /*b2c0*/  BRA `(.L_x_289) ;  /* 0xfffffff0008c7947 */ /* 0x000fea000383ffff */
.L_x_251:
[----:B0-----:R0:W1:Y:S02]  /*b2d0*/  SYNCS.PHASECHK.TRANS64.TRYWAIT P0, [R9+URZ], R4 ;  /* 0x00000004090075a7 */ /* 0x001064000800017f */
[----:B-1----:R-:W-:Y:S05]  /*b2e0*/  @!P0 NANOSLEEP.SYNCS 0x989680 ;  /* 0x009896800000895d */ /* 0x002fea0003900000 */
[----:B------:R-:W1:Y:S02]  /*b2f0*/  @!P0 SYNCS.PHASECHK.TRANS64 P0, [R9+URZ], R4 ;  /* 0x00000004090085a7 */ /* 0x000e64000800007f */
[----:B-1----:R-:W-:Y:S05]  /*b300*/  @!P0 BRA `(.L_x_251) ;  /* 0xfffffffc00f08947 */ /* 0x002fea000383ffff */
[----:B------:R-:W-:Y:S05]  /*b310*/  BRA `(.L_x_290) ;  /* 0xfffffff0009c7947 */ /* 0x000fea000383ffff */
.L_x_252:
[----:B0-----:R0:W1:Y:S02]  /*b320*/  SYNCS.PHASECHK.TRANS64.TRYWAIT P0, [R8+URZ], R5 ;  /* 0x00000005080075a7 */ /* 0x001064000800017f */
[----:B-1----:R-:W-:Y:S05]  /*b330*/  @!P0 NANOSLEEP.SYNCS 0x989680 ;  /* 0x009896800000895d */ /* 0x002fea0003900000 */
[----:B------:R-:W1:Y:S02]  /*b340*/  @!P0 SYNCS.PHASECHK.TRANS64 P0, [R8+URZ], R5 ;  /* 0x00000005080085a7 */ /* 0x000e64000800007f */
[----:B-1----:R-:W-:Y:S05]  /*b350*/  @!P0 BRA `(.L_x_252) ;  /* 0xfffffffc00f08947 */ /* 0x002fea000383ffff */
[----:B------:R-:W-:Y:S05]  /*b360*/  BRA `(.L_x_291) ;  /* 0xfffffff000ac7947 */ /* 0x000fea000383ffff */
.L_x_253:
[----:B0-----:R0:W1:Y:S02]  /*b370*/  SYNCS.PHASECHK.TRANS64.TRYWAIT P0, [R9+URZ], R4 ;  /* 0x00000004090075a7 */ /* 0x001064000800017f */
[----:B-1----:R-:W-:Y:S05]  /*b380*/  @!P0 NANOSLEEP.SYNCS 0x989680 ;  /* 0x009896800000895d */ /* 0x002fea0003900000 */
[----:B------:R-:W1:Y:S02]  /*b390*/  @!P0 SYNCS.PHASECHK.TRANS64 P0, [R9+URZ], R4 ;  /* 0x00000004090085a7 */ /* 0x000e64000800007f */
[----:B-1----:R-:W-:Y:S05]  /*b3a0*/  @!P0 BRA `(.L_x_253) ;  /* 0xfffffffc00f08947 */ /* 0x002fea000383ffff */
[----:B------:R-:W-:Y:S05]  /*b3b0*/  BRA `(.L_x_292) ;  /* 0xfffffff000bc7947 */ /* 0x000fea000383ffff */
.L_x_254:
[----:B0-----:R0:W1:Y:S02]  /*b3c0*/  SYNCS.PHASECHK.TRANS64.TRYWAIT P0, [R8+URZ], R5 ;  /* 0x00000005080075a7 */ /* 0x001064000800017f */
[----:B-1----:R-:W-:Y:S05]  /*b3d0*/  @!P0 NANOSLEEP.SYNCS 0x989680 ;  /* 0x009896800000895d */ /* 0x002fea0003900000 */
[----:B------:R-:W1:Y:S02]  /*b3e0*/  @!P0 SYNCS.PHASECHK.TRANS64 P0, [R8+URZ], R5 ;  /* 0x00000005080085a7 */ /* 0x000e64000800007f */
[----:B-1----:R-:W-:Y:S05]  /*b3f0*/  @!P0 BRA `(.L_x_254) ;  /* 0xfffffffc00f08947 */ /* 0x002fea000383ffff */
[----:B------:R-:W-:Y:S05]  /*b400*/  BRA `(.L_x_293) ;  /* 0xfffffff000cc7947 */ /* 0x000fea000383ffff */
.L_x_255:
[----:B0-----:R0:W1:Y:S02]  /*b410*/  SYNCS.PHASECHK.TRANS64.TRYWAIT P0, [R9+URZ], R4 ;  /* 0x00000004090075a7 */ /* 0x001064000800017f */
[----:B-1----:R-:W-:Y:S05]  /*b420*/  @!P0 NANOSLEEP.SYNCS 0x989680 ;  /* 0x009896800000895d */ /* 0x002fea0003900000 */
[----:B------:R-:W1:Y:S02]  /*b430*/  @!P0 SYNCS.PHASECHK.TRANS64 P0, [R9+URZ], R4 ;  /* 0x00000004090085a7 */ /* 0x000e64000800007f */
[----:B-1----:R-:W-:Y:S05]  /*b440*/  @!P0 BRA `(.L_x_255) ;  /* 0xfffffffc00f08947 */ /* 0x002fea000383ffff */
[----:B------:R-:W-:Y:S05]  /*b450*/  BRA `(.L_x_294) ;  /* 0xfffffff000dc7947 */ /* 0x000fea000383ffff */
.L_x_256:
[----:B0-----:R0:W1:Y:S02]  /*b460*/  SYNCS.PHASECHK.TRANS64.TRYWAIT P0, [R8+URZ], R5 ;  /* 0x00000005080075a7 */ /* 0x001064000800017f */
[----:B-1----:R-:W-:Y:S05]  /*b470*/  @!P0 NANOSLEEP.SYNCS 0x989680 ;  /* 0x009896800000895d */ /* 0x002fea0003900000 */
[----:B------:R-:W1:Y:S02]  /*b480*/  @!P0 SYNCS.PHASECHK.TRANS64 P0, [R8+URZ], R5 ;  /* 0x00000005080085a7 */ /* 0x000e64000800007f */
[----:B-1----:R-:W-:Y:S05]  /*b490*/  @!P0 BRA `(.L_x_256) ;  /* 0xfffffffc00f08947 */ /* 0x002fea000383ffff */
[----:B------:R-:W-:Y:S05]  /*b4a0*/  BRA `(.L_x_295) ;  /* 0xfffffff000ec7947 */ /* 0x000fea000383ffff */
.L_x_257:
[----:B-1----:R1:W2:Y:S02]  /*b4b0*/  SYNCS.PHASECHK.TRANS64.TRYWAIT P0, [R11+URZ], R6 ;  /* 0x000000060b0075a7 */ /* 0x0022a4000800017f */
[----:B--2---:R-:W-:Y:S05]  /*b4c0*/  @!P0 NANOSLEEP.SYNCS 0x989680 ;  /* 0x009896800000895d */ /* 0x004fea0003900000 */
[----:B------:R-:W2:Y:S02]  /*b4d0*/  @!P0 SYNCS.PHASECHK.TRANS64 P0, [R11+URZ], R6 ;  /* 0x000000060b0085a7 */ /* 0x000ea4000800007f */
[----:B--2---:R-:W-:Y:S05]  /*b4e0*/  @!P0 BRA `(.L_x_257) ;  /* 0xfffffffc00f08947 */ /* 0x004fea000383ffff */
[----:B------:R-:W-:Y:S05]  /*b4f0*/  BRA `(.L_x_296) ;  /* 0xfffffff000f47947 */ /* 0x000fea000383ffff */
.L_x_297:
[----:B------:R-:W-:-:S00]  /*b500*/  BRA `(.L_x_297) ;  /* 0xfffffffc00fc7947 */ /* 0x000fc0000383ffff */
[----:B------:R-:W-:-:S00]  /*b510*/  NOP ;  /* 0x0000000000007918 */ /* 0x000fc00000000000 */
        /* <DEDUP_REMOVED lines=14> */
.L_x_298:


//--------------------- .nv.global.init           --------------------------
	.section	.nv.global.init,"aw",@progbits
.nv.global.init:
	.type		$str$22,@object
	.size		$str$22,($str$23 - $str$22)
$str$22:
        /*0000*/ 	.byte	0x6b, 0x5f, 0x74, 0x69, 0x6c, 0x65, 0x5f, 0x63, 0x6f, 0x75, 0x6e, 0x74, 0x20, 0x3e, 0x3d, 0x20
        /*0010*/ 	.byte	0x31, 0x00
	.type		$str$23,@object
	.size		$str$23,(__unnamed_1 - $str$23)
$str$23:
        /*0012*/ 	.byte	0x2f, 0x74, 0x6d, 0x70, 0x2f, 0x63, 0x75, 0x74, 0x6c, 0x61, 0x73, 0x73, 0x5f, 0x73, 0x77, 0x65
        /*0022*/ 	.byte	0x65, 0x70, 0x5f, 0x73, 0x72, 0x63, 0x2f, 0x69, 0x6e, 0x63, 0x6c, 0x75, 0x64, 0x65, 0x2f, 0x63
        /*0032*/ 	.byte	0x75, 0x74, 0x6c, 0x61, 0x73, 0x73, 0x2f, 0x67, 0x65, 0x6d, 0x6d, 0x2f, 0x63, 0x6f, 0x6c, 0x6c
        /*0042*/ 	.byte	0x65, 0x63, 0x74, 0x69, 0x76, 0x65, 0x2f, 0x73, 0x6d, 0x39, 0x30, 0x5f, 0x6d, 0x6d, 0x61, 0x5f
        /*0052*/ 	.byte	0x74, 0x6d, 0x61, 0x5f, 0x67, 0x6d, 0x6d, 0x61, 0x5f, 0x73, 0x73, 0x5f, 0x77, 0x61, 0x72, 0x70
        /*0062*/ 	.byte	0x73, 0x70, 0x65, 0x63, 0x69, 0x61, 0x6c, 0x69, 0x7a, 0x65, 0x64, 0x2e, 0x68, 0x70, 0x70, 0x00
	.type		__unnamed_1,@object
	.size		__unnamed_1,(.L_0 - __unnamed_1)
__unnamed_1:
        /*0072*/ 	.byte	0x76, 0x6f, 0x69, 0x64, 0x20, 0x63, 0x75, 0x74, 0x6c, 0x61, 0x73, 0x73, 0x3a, 0x3a, 0x67, 0x65
        /* <DEDUP_REMOVED lines=179> */
        /*0bb2*/ 	.byte	0x6e, 0x74, 0x69, 0x74, 0x79, 0x5d, 0x00
.L_0:


//--------------------- .nv.shared._ZN7cutlass13device_kernelINS_4gemm6kernel13GemmUniversalIN4cute5tupleIJiiiiEEENS1_10collective13CollectiveMmaINS1_34MainloopSm90TmaGmmaWarpSpecializedILi30ENS5_IJNS4_1CILi1EEESB_SB_EEENS1_32KernelTmaWarpSpecializedPingpongEEENS5_IJNSA_ILi64EEENSA_ILi176EEENSA_ILi16EEEEEENS_6half_tENS5_IJlSB_lEEESJ_SK_NS4_8TiledMMAINS4_8MMA_AtomIJNS4_4SM904GMMA25MMA_64x16x16_F32F16F16_SSILNSO_5MajorE0ELSQ_0ELNSO_7ScaleInE1ELSR_1EEEEEENS4_6LayoutISC_NS5_IJNSA_ILi0EEESV_SV_EEEEENS5_IJNS4_10UnderscoreESY_SY_EEEEENS4_13SM90_TMA_LOADENS4_14ComposedLayoutINS4_7SwizzleILi1ELi4ELi3EEENS4_18smem_ptr_flag_bitsILi16EEENSU_INS5_IJNSA_ILi8EEESH_EEENS5_IJSH_SB_EEEEEEEvNS4_8identityES11_S1B_vS1C_EENS_8epilogue10collective6detail29Sm90TmaWarpSpecializedAdapterINS1F_15DefaultEpilogueISJ_SK_SK_NS1E_6thread17LinearCombinationISJ_Li1EffLNS1J_9ScaleType4KindE0ELNS_15FloatRoundStyleE2ESJ_EENS1_15EpilogueDefaultEEEEEvvEEEEvNT_6ParamsE --------------------------
	.section	.nv.shared._ZN7cutlass13device_kernelINS_4gemm6kernel13GemmUniversalIN4cute5tupleIJiiiiEEENS1_10collective13CollectiveMmaINS1_34MainloopSm90TmaGmmaWarpSpecializedILi30ENS5_IJNS4_1CILi1EEESB_SB_EEENS1_32KernelTmaWarpSpecializedPingpongEEENS5_IJNSA_ILi64EEENSA_ILi176EEENSA_ILi16EEEEEENS_6half_tENS5_IJlSB_lEEESJ_SK_NS4_8TiledMMAINS4_8MMA_AtomIJNS4_4SM904GMMA25MMA_64x16x16_F32F16F16_SSILNSO_5MajorE0ELSQ_0ELNSO_7ScaleInE1ELSR_1EEEEEENS4_6LayoutISC_NS5_IJNSA_ILi0EEESV_SV_EEEEENS5_IJNS4_10UnderscoreESY_SY_EEEEENS4_13SM90_TMA_LOADENS4_14ComposedLayoutINS4_7SwizzleILi1ELi4ELi3EEENS4_18smem_ptr_flag_bitsILi16EEENSU_INS5_IJNSA_ILi8EEESH_EEENS5_IJSH_SB_EEEEEEEvNS4_8identityES11_S1B_vS1C_EENS_8epilogue10collective6detail29Sm90TmaWarpSpecializedAdapterINS1F_15DefaultEpilogueISJ_SK_SK_NS1E_6thread17LinearCombinationISJ_Li1EffLNS1J_9ScaleType4KindE0ELNS_15FloatRoundStyleE2ESJ_EENS1_15EpilogueDefaultEEEEEvvEEEEvNT_6ParamsE,"aw",@nobits
	.sectionflags	@""
	.align	16
	.zero		1024


//--------------------- .nv.shared.reserved.0     --------------------------
	.section	.nv.shared.reserved.0,"aw",@nobits
	.weak		__nv_reservedSMEM_offset_0_alias
	.size		__nv_reservedSMEM_offset_0_alias, 0, 0
	.other		__nv_reservedSMEM_offset_0_alias,@"STO_CUDA_RESERVED_SHARED STV_DEFAULT"
__nv_reservedSMEM_offset_0_alias:
	.zero		0


//--------------------- .nv.global                --------------------------
	.section	.nv.global,"aw",@nobits
.nv.global:
	.type		_ZN39_INTERNAL_88f7e812_4_k_cu_4d4e03e4_64294cute1_E,@object
	.size		_ZN39_INTERNAL_88f7e812_4_k_cu_4d4e03e4_64294cute1_E,(_ZN39_INTERNAL_88f7e812_4_k_cu_4d4e03e4_64294cuda3std3__45__cpo6cbeginE - _ZN39_INTERNAL_88f7e812_4_k_cu_4d4e03e4_64294cute1_E)
_ZN39_INTERNAL_88f7e812_4_k_cu_4d4e03e4_64294cute1_E:
	.zero		1
	.type		_ZN39_INTERNAL_88f7e812_4_k_cu_4d4e03e4_64294cuda3std3__45__cpo6cbeginE,@object
	.size		_ZN39_INTERNAL_88f7e812_4_k_cu_4d4e03e4_64294cuda3std3__45__cpo6cbeginE,(_ZN39_INTERNAL_88f7e812_4_k_cu_4d4e03e4_64294cuda3std3__48in_placeE - _ZN39_INTERNAL_88f7e812_4_k_cu_4d4e03e4_64294cuda3std3__45__cpo6cbeginE)
_ZN39_INTERNAL_88f7e812_4_k_cu_4d4e03e4_64294cuda3std3__45__cpo6cbeginE:
	.zero		1
	.type		_ZN39_INTERNAL_88f7e812_4_k_cu_4d4e03e4_64294cuda3std3__48in_placeE,@object
	.size		_ZN39_INTERNAL_88f7e812_4_k_cu_4d4e03e4_64294cuda3std3__48in_placeE,(_ZN39_INTERNAL_88f7e812_4_k_cu_4d4e03e4_64294cuda3std6ranges3__45__cpo9iter_moveE - _ZN39_INTERNAL_88f7e812_4_k_cu_4d4e03e4_64294cuda3std3__48in_placeE)
_ZN39_INTERNAL_88f7e812_4_k_cu_4d4e03e4_64294cuda3std3__48in_placeE:
	.zero		1
	.type		_ZN39_INTERNAL_88f7e812_4_k_cu_4d4e03e4_64294cuda3std6ranges3__45__cpo9iter_moveE,@object
	.size		_ZN39_INTERNAL_88f7e812_4_k_cu_4d4e03e4_64294cuda3std6ranges3__45__cpo9iter_moveE,(_ZN39_INTERNAL_88f7e812_4_k_cu_4d4e03e4_64294cuda3std3__45__cpo5beginE - _ZN39_INTERNAL_88f7e812_4_k_cu_4d4e03e4_64294cuda3std6ranges3__45__cpo9iter_moveE)
_ZN39_INTERNAL_88f7e812_4_k_cu_4d4e03e4_64294cuda3std6ranges3__45__cpo9iter_moveE:
	.zero		1
	.type		_ZN39_INTERNAL_88f7e812_4_k_cu_4d4e03e4_64294cuda3std3__45__cpo5beginE,@object
	.size		_ZN39_INTERNAL_88f7e812_4_k_cu_4d4e03e4_64294cuda3std3__45__cpo5beginE,(_ZN39_INTERNAL_88f7e812_4_k_cu_4d4e03e4_64294cuda3std3__441_GLOBAL__N__88f7e812_4_k_cu_4d4e03e4_64296ignoreE - _ZN39_INTERNAL_88f7e812_4_k_cu_4d4e03e4_64294cuda3std3__45__cpo5beginE)
_ZN39_INTERNAL_88f7e812_4_k_cu_4d4e03e4_64294cuda3std3__45__cpo5beginE:
	.zero		1
	.type		_ZN39_INTERNAL_88f7e812_4_k_cu_4d4e03e4_64294cuda3std3__441_GLOBAL__N__88f7e812_4_k_cu_4d4e03e4_64296ignoreE,@object
	.size		_ZN39_INTERNAL_88f7e812_4_k_cu_4d4e03e4_64294cuda3std3__441_GLOBAL__N__88f7e812_4_k_cu_4d4e03e4_64296ignoreE,(_ZN39_INTERNAL_88f7e812_4_k_cu_4d4e03e4_64294cute7productE - _ZN39_INTERNAL_88f7e812_4_k_cu_4d4e03e4_64294cuda3std3__441_GLOBAL__N__88f7e812_4_k_cu_4d4e03e4_64296ignoreE)
_ZN39_INTERNAL_88f7e812_4_k_cu_4d4e03e4_64294cuda3std3__441_GLOBAL__N__88f7e812_4_k_cu_4d4e03e4_64296ignoreE:
	.zero		1
	.type		_ZN39_INTERNAL_88f7e812_4_k_cu_4d4e03e4_64294cute7productE,@object
	.size		_ZN39_INTERNAL_88f7e812_4_k_cu_4d4e03e4_64294cute7productE,(_ZN39_INTERNAL_88f7e812_4_k_cu_4d4e03e4_64294cuda3std3__45__cpo3endE - _ZN39_INTERNAL_88f7e812_4_k_cu_4d4e03e4_64294cute7productE)
_ZN39_INTERNAL_88f7e812_4_k_cu_4d4e03e4_64294cute7productE:
	.zero		1
	.type		_ZN39_INTERNAL_88f7e812_4_k_cu_4d4e03e4_64294cuda3std3__45__cpo3endE,@object
	.size		_ZN39_INTERNAL_88f7e812_4_k_cu_4d4e03e4_64294cuda3std3__45__cpo3endE,(_ZN39_INTERNAL_88f7e812_4_k_cu_4d4e03e4_64294cuda3std3__419piecewise_constructE - _ZN39_INTERNAL_88f7e812_4_k_cu_4d4e03e4_64294cuda3std3__45__cpo3endE)
_ZN39_INTERNAL_88f7e812_4_k_cu_4d4e03e4_64294cuda3std3__45__cpo3endE:
	.zero		1
	.type		_ZN39_INTERNAL_88f7e812_4_k_cu_4d4e03e4_64294cuda3std3__419piecewise_constructE,@object
	.size		_ZN39_INTERNAL_88f7e812_4_k_cu_4d4e03e4_64294cuda3std3__419piecewise_constructE,(_ZN39_INTERNAL_88f7e812_4_k_cu_4d4e03e4_64294cuda3std3__45__cpo4cendE - _ZN39_INTERNAL_88f7e812_4_k_cu_4d4e03e4_64294cuda3std3__419piecewise_constructE)
_ZN39_INTERNAL_88f7e812_4_k_cu_4d4e03e4_64294cuda3std3__419piecewise_constructE:
	.zero		1
	.type		_ZN39_INTERNAL_88f7e812_4_k_cu_4d4e03e4_64294cuda3std3__45__cpo4cendE,@object
	.size		_ZN39_INTERNAL_88f7e812_4_k_cu_4d4e03e4_64294cuda3std3__45__cpo4cendE,(_ZN39_INTERNAL_88f7e812_4_k_cu_4d4e03e4_64294cuda3std6ranges3__45__cpo4swapE - _ZN39_INTERNAL_88f7e812_4_k_cu_4d4e03e4_64294cuda3std3__45__cpo4cendE)
_ZN39_INTERNAL_88f7e812_4_k_cu_4d4e03e4_64294cuda3std3__45__cpo4cendE:
	.zero		1
	.type		_ZN39_INTERNAL_88f7e812_4_k_cu_4d4e03e4_64294cuda3std6ranges3__45__cpo4swapE,@object
	.size		_ZN39_INTERNAL_88f7e812_4_k_cu_4d4e03e4_64294cuda3std6ranges3__45__cpo4swapE,(.L_8 - _ZN39_INTERNAL_88f7e812_4_k_cu_4d4e03e4_64294cuda3std6ranges3__45__cpo4swapE)
_ZN39_INTERNAL_88f7e812_4_k_cu_4d4e03e4_64294cuda3std6ranges3__45__cpo4swapE:
	.zero		1
.L_8:


//--------------------- .nv.constant0._ZN7cutlass13device_kernelINS_4gemm6kernel13GemmUniversalIN4cute5tupleIJiiiiEEENS1_10collective13CollectiveMmaINS1_34MainloopSm90TmaGmmaWarpSpecializedILi30ENS5_IJNS4_1CILi1EEESB_SB_EEENS1_32KernelTmaWarpSpecializedPingpongEEENS5_IJNSA_ILi64EEENSA_ILi176EEENSA_ILi16EEEEEENS_6half_tENS5_IJlSB_lEEESJ_SK_NS4_8TiledMMAINS4_8MMA_AtomIJNS4_4SM904GMMA25MMA_64x16x16_F32F16F16_SSILNSO_5MajorE0ELSQ_0ELNSO_7ScaleInE1ELSR_1EEEEEENS4_6LayoutISC_NS5_IJNSA_ILi0EEESV_SV_EEEEENS5_IJNS4_10UnderscoreESY_SY_EEEEENS4_13SM90_TMA_LOADENS4_14ComposedLayoutINS4_7SwizzleILi1ELi4ELi3EEENS4_18smem_ptr_flag_bitsILi16EEENSU_INS5_IJNSA_ILi8EEESH_EEENS5_IJSH_SB_EEEEEEEvNS4_8identityES11_S1B_vS1C_EENS_8epilogue10collective6detail29Sm90TmaWarpSpecializedAdapterINS1F_15DefaultEpilogueISJ_SK_SK_NS1E_6thread17LinearCombinationISJ_Li1EffLNS1J_9ScaleType4KindE0ELNS_15FloatRoundStyleE2ESJ_EENS1_15EpilogueDefaultEEEEEvvEEEEvNT_6ParamsE --------------------------
	.section	.nv.constant0._ZN7cutlass13device_kernelINS_4gemm6kernel13GemmUniversalIN4cute5tupleIJiiiiEEENS1_10collective13CollectiveMmaINS1_34MainloopSm90TmaGmmaWarpSpecializedILi30ENS5_IJNS4_1CILi1EEESB_SB_EEENS1_32KernelTmaWarpSpecializedPingpongEEENS5_IJNSA_ILi64EEENSA_ILi176EEENSA_ILi16EEEEEENS_6half_tENS5_IJlSB_lEEESJ_SK_NS4_8TiledMMAINS4_8MMA_AtomIJNS4_4SM904GMMA25MMA_64x16x16_F32F16F16_SSILNSO_5MajorE0ELSQ_0ELNSO_7ScaleInE1ELSR_1EEEEEENS4_6LayoutISC_NS5_IJNSA_ILi0EEESV_SV_EEEEENS5_IJNS4_10UnderscoreESY_SY_EEEEENS4_13SM90_TMA_LOADENS4_14ComposedLayoutINS4_7SwizzleILi1ELi4ELi3EEENS4_18smem_ptr_flag_bitsILi16EEENSU_INS5_IJNSA_ILi8EEESH_EEENS5_IJSH_SB_EEEEEEEvNS4_8identityES11_S1B_vS1C_EENS_8epilogue10collective6detail29Sm90TmaWarpSpecializedAdapterINS1F_15DefaultEpilogueISJ_SK_SK_NS1E_6thread17LinearCombinationISJ_Li1EffLNS1J_9ScaleType4KindE0ELNS_15FloatRoundStyleE2ESJ_EENS1_15EpilogueDefaultEEEEEvvEEEEvNT_6ParamsE,"a",@progbits
	.sectionflags	@""
	.align	4
.nv.constant0._ZN7cutlass13device_kernelINS_4gemm6kernel13GemmUniversalIN4cute5tupleIJiiiiEEENS1_10collective13CollectiveMmaINS1_34MainloopSm90TmaGmmaWarpSpecializedILi30ENS5_IJNS4_1CILi1EEESB_SB_EEENS1_32KernelTmaWarpSpecializedPingpongEEENS5_IJNSA_ILi64EEENSA_ILi176EEENSA_ILi16EEEEEENS_6half_tENS5_IJlSB_lEEESJ_SK_NS4_8TiledMMAINS4_8MMA_AtomIJNS4_4SM904GMMA25MMA_64x16x16_F32F16F16_SSILNSO_5MajorE0ELSQ_0ELNSO_7ScaleInE1ELSR_1EEEEEENS4_6LayoutISC_NS5_IJNSA_ILi0EEESV_SV_EEEEENS5_IJNS4_10UnderscoreESY_SY_EEEEENS4_13SM90_TMA_LOADENS4_14ComposedLayoutINS4_7SwizzleILi1ELi4ELi3EEENS4_18smem_ptr_flag_bitsILi16EEENSU_INS5_IJNSA_ILi8EEESH_EEENS5_IJSH_SB_EEEEEEEvNS4_8identityES11_S1B_vS1C_EENS_8epilogue10collective6detail29Sm90TmaWarpSpecializedAdapterINS1F_15DefaultEpilogueISJ_SK_SK_NS1E_6thread17LinearCombinationISJ_Li1EffLNS1J_9ScaleType4KindE0ELNS_15FloatRoundStyleE2ESJ_EENS1_15EpilogueDefaultEEEEEvvEEEEvNT_6ParamsE:
	.zero		1664


//--------------------- SYMBOLS --------------------------

	.type		.nv.reservedSmem.offset0,@object
	.size		.nv.reservedSmem.offset0,0x4
	.type		__assertfail,@function
